	.target	sm_90a

	.elftype	@"ET_EXEC"


//--------------------- .note.nv.tkinfo           --------------------------
	.section	.note.nv.tkinfo,"",@"SHT_NOTE"
	.sectionflags	@"SHF_NOTE_NV_TKINFO"
	.tkinfo
        /*0018*/ 	.word	0x00000002
        /*0030*/ 	.string	""
        /*0030*/ 	.string	"ptxas"
        /*0030*/ 	.string	"Cuda compilation tools, release 13.0, V13.0.88"
        /*0030*/ 	.string	"Build cuda_13.0.r13.0/compiler.36424714_0"
        /*0030*/ 	.string	"-v  -suppress-debug-info  -lineinfo  -arch sm_90a "



//--------------------- .note.nv.cuinfo           --------------------------
	.section	.note.nv.cuinfo,"",@"SHT_NOTE"
	.sectionflags	@"SHF_NOTE_NV_CUINFO"
        /*0018*/ 	.short	0x0002
        /*001a*/ 	.short	0x005a
        /*001c*/ 	.short	0x0082
	.zero		2


//--------------------- .nv.info                  --------------------------
	.section	.nv.info,"",@"SHT_CUDA_INFO"
	.align	4


	//----- nvinfo : EIATTR_REGCOUNT
	.align		4
        /*0000*/ 	.byte	0x04, 0x2f
        /*0002*/ 	.short	(.L_1 - .L_0)
	.align		4
.L_0:
        /*0004*/ 	.word	index@(matmul_kernel)
        /*0008*/ 	.word	0x000000e1


	//----- nvinfo : EIATTR_FRAME_SIZE
	.align		4
.L_1:
        /*000c*/ 	.byte	0x04, 0x11
        /*000e*/ 	.short	(.L_3 - .L_2)
	.align		4
.L_2:
        /*0010*/ 	.word	index@(matmul_kernel)
        /*0014*/ 	.word	0x00000000


	//----- nvinfo : EIATTR_MIN_STACK_SIZE
	.align		4
.L_3:
        /*0018*/ 	.byte	0x04, 0x12
        /*001a*/ 	.short	(.L_5 - .L_4)
	.align		4
.L_4:
        /*001c*/ 	.word	index@(matmul_kernel)
        /*0020*/ 	.word	0x00000000
.L_5:


//--------------------- .nv.compat                --------------------------
	.section	.nv.compat,"",@"SHT_CUDA_COMPAT_INFO"
	.align	4
        /*0000*/ 	.byte	0x02, 0x09, 0x01, 0x00, 0x02, 0x02, 0x04, 0x00, 0x02, 0x05, 0x05, 0x00, 0x03, 0x07, 0x01, 0x01
        /*0010*/ 	.byte	0x02, 0x03, 0x00, 0x00, 0x02, 0x06, 0x01, 0x00, 0x04, 0x0b, 0x08, 0x00, 0x00, 0x00, 0x00, 0x00
        /*0020*/ 	.byte	0x00, 0x00, 0x00, 0x00


//--------------------- .nv.info.matmul_kernel    --------------------------
	.section	.nv.info.matmul_kernel,"",@"SHT_CUDA_INFO"
	.sectionflags	@""
	.align	4


	//----- nvinfo : EIATTR_CUDA_API_VERSION
	.align		4
        /*0000*/ 	.byte	0x04, 0x37
        /*0002*/ 	.short	(.L_7 - .L_6)
.L_6:
        /*0004*/ 	.word	0x00000082


	//----- nvinfo : EIATTR_KPARAM_INFO
	.align		4
.L_7:
        /*0008*/ 	.byte	0x04, 0x17
        /*000a*/ 	.short	(.L_9 - .L_8)
.L_8:
        /*000c*/ 	.word	0x00000000
        /*0010*/ 	.short	0x000d
        /*0012*/ 	.short	0x0048
        /*0014*/ 	.byte	0x00, 0xf4, 0x21, 0x00


	//----- nvinfo : EIATTR_KPARAM_INFO
	.align		4
.L_9:
        /*0018*/ 	.byte	0x04, 0x17
        /*001a*/ 	.short	(.L_11 - .L_10)
.L_10:
        /*001c*/ 	.word	0x00000000
        /*0020*/ 	.short	0x000c
        /*0022*/ 	.short	0x0040
        /*0024*/ 	.byte	0x00, 0xf4, 0x21, 0x00


	//----- nvinfo : EIATTR_KPARAM_INFO
	.align		4
.L_11:
        /*0028*/ 	.byte	0x04, 0x17
        /*002a*/ 	.short	(.L_13 - .L_12)
.L_12:
        /*002c*/ 	.word	0x00000000
        /*0030*/ 	.short	0x000b
        /*0032*/ 	.short	0x0038
        /*0034*/ 	.byte	0x00, 0xf0, 0x11, 0x00


	//----- nvinfo : EIATTR_KPARAM_INFO
	.align		4
.L_13:
        /*0038*/ 	.byte	0x04, 0x17
        /*003a*/ 	.short	(.L_15 - .L_14)
.L_14:
        /*003c*/ 	.word	0x00000000
        /*0040*/ 	.short	0x000a
        /*0042*/ 	.short	0x0034
        /*0044*/ 	.byte	0x00, 0xf0, 0x11, 0x00


	//----- nvinfo : EIATTR_KPARAM_INFO
	.align		4
.L_15:
        /*0048*/ 	.byte	0x04, 0x17
        /*004a*/ 	.short	(.L_17 - .L_16)
.L_16:
        /*004c*/ 	.word	0x00000000
        /*0050*/ 	.short	0x0009
        /*0052*/ 	.short	0x0030
        /*0054*/ 	.byte	0x00, 0xf0, 0x11, 0x00


	//----- nvinfo : EIATTR_KPARAM_INFO
	.align		4
.L_17:
        /*0058*/ 	.byte	0x04, 0x17
        /*005a*/ 	.short	(.L_19 - .L_18)
.L_18:
        /*005c*/ 	.word	0x00000000
        /*0060*/ 	.short	0x0008
        /*0062*/ 	.short	0x002c
        /*0064*/ 	.byte	0x00, 0xf0, 0x11, 0x00


	//----- nvinfo : EIATTR_KPARAM_INFO
	.align		4
.L_19:
        /*0068*/ 	.byte	0x04, 0x17
        /*006a*/ 	.short	(.L_21 - .L_20)
.L_20:
        /*006c*/ 	.word	0x00000000
        /*0070*/ 	.short	0x0007
        /*0072*/ 	.short	0x0028
        /*0074*/ 	.byte	0x00, 0xf0, 0x11, 0x00


	//----- nvinfo : EIATTR_KPARAM_INFO
	.align		4
.L_21:
        /*0078*/ 	.byte	0x04, 0x17
        /*007a*/ 	.short	(.L_23 - .L_22)
.L_22:
        /*007c*/ 	.word	0x00000000
        /*0080*/ 	.short	0x0006
        /*0082*/ 	.short	0x0024
        /*0084*/ 	.byte	0x00, 0xf0, 0x11, 0x00


	//----- nvinfo : EIATTR_KPARAM_INFO
	.align		4
.L_23:
        /*0088*/ 	.byte	0x04, 0x17
        /*008a*/ 	.short	(.L_25 - .L_24)
.L_24:
        /*008c*/ 	.word	0x00000000
        /*0090*/ 	.short	0x0005
        /*0092*/ 	.short	0x0020
        /*0094*/ 	.byte	0x00, 0xf0, 0x11, 0x00


	//----- nvinfo : EIATTR_KPARAM_INFO
	.align		4
.L_25:
        /*0098*/ 	.byte	0x04, 0x17
        /*009a*/ 	.short	(.L_27 - .L_26)
.L_26:
        /*009c*/ 	.word	0x00000000
        /*00a0*/ 	.short	0x0004
        /*00a2*/ 	.short	0x001c
        /*00a4*/ 	.byte	0x00, 0xf0, 0x11, 0x00


	//----- nvinfo : EIATTR_KPARAM_INFO
	.align		4
.L_27:
        /*00a8*/ 	.byte	0x04, 0x17
        /*00aa*/ 	.short	(.L_29 - .L_28)
.L_28:
        /*00ac*/ 	.word	0x00000000
        /*00b0*/ 	.short	0x0003
        /*00b2*/ 	.short	0x0018
        /*00b4*/ 	.byte	0x00, 0xf0, 0x11, 0x00


	//----- nvinfo : EIATTR_KPARAM_INFO
	.align		4
.L_29:
        /*00b8*/ 	.byte	0x04, 0x17
        /*00ba*/ 	.short	(.L_31 - .L_30)
.L_30:
        /*00bc*/ 	.word	0x00000000
        /*00c0*/ 	.short	0x0002
        /*00c2*/ 	.short	0x0010
        /*00c4*/ 	.byte	0x00, 0xf4, 0x21, 0x00


	//----- nvinfo : EIATTR_KPARAM_INFO
	.align		4
.L_31:
        /*00c8*/ 	.byte	0x04, 0x17
        /*00ca*/ 	.short	(.L_33 - .L_32)
.L_32:
        /*00cc*/ 	.word	0x00000000
        /*00d0*/ 	.short	0x0001
        /*00d2*/ 	.short	0x0008
        /*00d4*/ 	.byte	0x00, 0xf4, 0x21, 0x00


	//----- nvinfo : EIATTR_KPARAM_INFO
	.align		4
.L_33:
        /*00d8*/ 	.byte	0x04, 0x17
        /*00da*/ 	.short	(.L_35 - .L_34)
.L_34:
        /*00dc*/ 	.word	0x00000000
        /*00e0*/ 	.short	0x0000
        /*00e2*/ 	.short	0x0000
        /*00e4*/ 	.byte	0x00, 0xf4, 0x21, 0x00


	//----- nvinfo : EIATTR_SPARSE_MMA_MASK
	.align		4
.L_35:
        /*00e8*/ 	.byte	0x03, 0x50
        /*00ea*/ 	.short	0x0000


	//----- nvinfo : EIATTR_MAXREG_COUNT
	.align		4
        /*00ec*/ 	.byte	0x03, 0x1b
        /*00ee*/ 	.short	0x00ff


	//----- nvinfo : EIATTR_NUM_BARRIERS
	.align		4
        /*00f0*/ 	.byte	0x02, 0x4c
        /*00f2*/ 	.byte	0x01
	.zero		1


	//----- nvinfo : EIATTR_MERCURY_ISA_VERSION
	.align		4
        /*00f4*/ 	.byte	0x03, 0x5f
        /*00f6*/ 	.short	0x0101


	//----- nvinfo : EIATTR_EXIT_INSTR_OFFSETS
	.align		4
        /*00f8*/ 	.byte	0x04, 0x1c
        /*00fa*/ 	.short	(.L_37 - .L_36)


	//   ....[0]....
.L_36:
        /*00fc*/ 	.word	0x00006ba0


	//   ....[1]....
        /*0100*/ 	.word	0x00006bc0


	//----- nvinfo : EIATTR_REQNTID
	.align		4
.L_37:
        /*0104*/ 	.byte	0x04, 0x10
        /*0106*/ 	.short	(.L_39 - .L_38)
.L_38:
        /*0108*/ 	.word	0x00000080
        /*010c*/ 	.word	0x00000001
        /*0110*/ 	.word	0x00000001


	//----- nvinfo : EIATTR_CBANK_PARAM_SIZE
	.align		4
.L_39:
        /*0114*/ 	.byte	0x03, 0x19
        /*0116*/ 	.short	0x0050


	//----- nvinfo : EIATTR_PARAM_CBANK
	.align		4
        /*0118*/ 	.byte	0x04, 0x0a
        /*011a*/ 	.short	(.L_41 - .L_40)
	.align		4
.L_40:
        /*011c*/ 	.word	index@(.nv.constant0.matmul_kernel)
        /*0120*/ 	.short	0x0210
        /*0122*/ 	.short	0x0050


	//----- nvinfo : EIATTR_SW_WAR
	.align		4
.L_41:
        /*0124*/ 	.byte	0x04, 0x36
        /*0126*/ 	.short	(.L_43 - .L_42)
.L_42:
        /*0128*/ 	.word	0x00000008
.L_43:


//--------------------- .nv.callgraph             --------------------------
	.section	.nv.callgraph,"",@"SHT_CUDA_CALLGRAPH"
	.align	4
	.sectionentsize	8
	.align		4
        /*0000*/ 	.word	0x00000000
	.align		4
        /*0004*/ 	.word	0xffffffff
	.align		4
        /*0008*/ 	.word	0x00000000
	.align		4
        /*000c*/ 	.word	0xfffffffe
	.align		4
        /*0010*/ 	.word	0x00000000
	.align		4
        /*0014*/ 	.word	0xfffffffd
	.align		4
        /*0018*/ 	.word	0x00000000
	.align		4
        /*001c*/ 	.word	0xfffffffc


//--------------------- .text.matmul_kernel       --------------------------
	.section	.text.matmul_kernel,"ax",@progbits
	.align	128
        .global         matmul_kernel
        .type           matmul_kernel,@function
        .size           matmul_kernel,(.L_x_3 - matmul_kernel)
        .other          matmul_kernel,@"STO_CUDA_ENTRY STV_DEFAULT"
matmul_kernel:
.text.matmul_kernel:
[----:B------:R-:W-:Y:S08]  /*0000*/  LDC R1, c[0x0][0x28] ;  /* 0x00000a00ff017b82 */ /* 0x000ff00000000800 */
[----:B------:R-:W1:Y:S01]  /*0010*/  LDC.64 R2, c[0x0][0x228] ;  /* 0x00008a00ff027b82 */ /* 0x000e620000000a00 */
[----:B------:R-:W2:Y:S01]  /*0020*/  S2R R7, SR_CTAID.X ;  /* 0x0000000000077919 */ /* 0x000ea20000002500 */
[----:B------:R-:W-:Y:S01]  /*0030*/  ULDC.64 UR8, c[0x0][0x210] ;  /* 0x0000840000087ab9 */ /* 0x000fe20000000a00 */
[----:B------:R-:W-:Y:S01]  /*0040*/  UMOV UR7, 0x400 ;  /* 0x0000040000077882 */ /* 0x000fe20000000000 */
[----:B------:R-:W-:Y:S01]  /*0050*/  ULDC.64 UR18, c[0x0][0x208] ;  /* 0x0000820000127ab9 */ /* 0x000fe20000000a00 */
[----:B------:R-:W3:Y:S01]  /*0060*/  S2R R106, SR_TID.X ;  /* 0x00000000006a7919 */ /* 0x000ee20000002100 */
[----:B------:R-:W-:-:S02]  /*0070*/  CS2R R56, SRZ ;  /* 0x0000000000387805 */ /* 0x000fc4000001ff00 */
[----:B------:R-:W-:Y:S01]  /*0080*/  CS2R R58, SRZ ;  /* 0x00000000003a7805 */ /* 0x000fe2000001ff00 */
[----:B------:R-:W4:Y:S01]  /*0090*/  LDC.64 R146, c[0x0][0x238] ;  /* 0x00008e00ff927b82 */ /* 0x000f220000000a00 */
[----:B------:R-:W5:Y:S01]  /*00a0*/  S2R R143, SR_TID.X ;  /* 0x00000000008f7919 */ /* 0x000f620000002100 */
[----:B------:R-:W-:Y:S02]  /*00b0*/  CS2R R60, SRZ ;  /* 0x00000000003c7805 */ /* 0x000fe4000001ff00 */
[----:B------:R-:W-:Y:S02]  /*00c0*/  CS2R R62, SRZ ;  /* 0x00000000003e7805 */ /* 0x000fe4000001ff00 */
[----:B------:R-:W-:Y:S02]  /*00d0*/  CS2R R64, SRZ ;  /* 0x0000000000407805 */ /* 0x000fe4000001ff00 */
[----:B------:R-:W-:Y:S02]  /*00e0*/  CS2R R66, SRZ ;  /* 0x0000000000427805 */ /* 0x000fe4000001ff00 */
[----:B------:R-:W-:-:S02]  /*00f0*/  CS2R R68, SRZ ;  /* 0x0000000000447805 */ /* 0x000fc4000001ff00 */
[----:B------:R-:W-:Y:S01]  /*0100*/  CS2R R70, SRZ ;  /* 0x0000000000467805 */ /* 0x000fe2000001ff00 */
[----:B------:R-:W5:Y:S01]  /*0110*/  S2UR UR4, SR_CgaCtaId ;  /* 0x00000000000479c3 */ /* 0x000f620000008800 */
[----:B------:R-:W-:Y:S02]  /*0120*/  CS2R R72, SRZ ;  /* 0x0000000000487805 */ /* 0x000fe4000001ff00 */
[----:B------:R-:W-:Y:S02]  /*0130*/  CS2R R74, SRZ ;  /* 0x00000000004a7805 */ /* 0x000fe4000001ff00 */
[----:B------:R-:W-:Y:S02]  /*0140*/  CS2R R76, SRZ ;  /* 0x00000000004c7805 */ /* 0x000fe4000001ff00 */
[----:B------:R-:W-:Y:S02]  /*0150*/  CS2R R78, SRZ ;  /* 0x00000000004e7805 */ /* 0x000fe4000001ff00 */
[----:B------:R-:W-:-:S02]  /*0160*/  CS2R R80, SRZ ;  /* 0x0000000000507805 */ /* 0x000fc4000001ff00 */
[----:B------:R-:W-:Y:S02]  /*0170*/  CS2R R82, SRZ ;  /* 0x0000000000527805 */ /* 0x000fe4000001ff00 */
[----:B------:R-:W-:Y:S01]  /*0180*/  CS2R R84, SRZ ;  /* 0x0000000000547805 */ /* 0x000fe2000001ff00 */
[----:B-1----:R-:W-:Y:S01]  /*0190*/  VIADD R0, R3, 0x3f ;  /* 0x0000003f03007836 */ /* 0x002fe20000000000 */
[----:B------:R-:W-:Y:S02]  /*01a0*/  IABS R25, R3 ;  /* 0x0000000300197213 */ /* 0x000fe40000000000 */
[----:B------:R-:W-:Y:S02]  /*01b0*/  CS2R R86, SRZ ;  /* 0x0000000000567805 */ /* 0x000fe4000001ff00 */
[----:B------:R-:W-:Y:S02]  /*01c0*/  IABS R23, R2 ;  /* 0x0000000200177213 */ /* 0x000fe40000000000 */
[----:B------:R-:W-:-:S02]  /*01d0*/  CS2R R42, SRZ ;  /* 0x00000000002a7805 */ /* 0x000fc4000001ff00 */
[----:B------:R-:W-:Y:S02]  /*01e0*/  SHF.R.S32.HI R5, RZ, 0x1f, R0 ;  /* 0x0000001fff057819 */ /* 0x000fe40000011400 */
[----:B------:R-:W-:Y:S02]  /*01f0*/  CS2R R44, SRZ ;  /* 0x00000000002c7805 */ /* 0x000fe4000001ff00 */
[----:B------:R-:W-:Y:S01]  /*0200*/  CS2R R46, SRZ ;  /* 0x00000000002e7805 */ /* 0x000fe2000001ff00 */
[C---:B----4-:R-:W-:Y:S01]  /*0210*/  IMAD.SHL.U32 R138, R146.reuse, 0x4, RZ ;  /* 0x00000004928a7824 */ /* 0x050fe200078e00ff */
[----:B------:R-:W-:Y:S01]  /*0220*/  LEA.HI R5, R5, R0, RZ, 0x6 ;  /* 0x0000000005057211 */ /* 0x000fe200078f30ff */
[C---:B------:R-:W-:Y:S01]  /*0230*/  IMAD R136, R146.reuse, 0xc, RZ ;  /* 0x0000000c92887824 */ /* 0x040fe200078e02ff */
[----:B--2---:R-:W-:Y:S01]  /*0240*/  IABS R10, R7 ;  /* 0x00000007000a7213 */ /* 0x004fe20000000000 */
[C---:B------:R-:W-:Y:S01]  /*0250*/  IMAD.SHL.U32 R137, R146.reuse, 0x2, RZ ;  /* 0x0000000292897824 */ /* 0x040fe200078e00ff */
[----:B------:R-:W-:Y:S01]  /*0260*/  SHF.R.S32.HI R5, RZ, 0x6, R5 ;  /* 0x00000006ff057819 */ /* 0x000fe20000011405 */
[----:B------:R-:W-:Y:S01]  /*0270*/  IMAD R135, R146, 0x3, RZ ;  /* 0x0000000392877824 */ /* 0x000fe200078e02ff */
[----:B---3--:R-:W-:Y:S01]  /*0280*/  LOP3.LUT R103, R106, 0x7f, RZ, 0xc0, !PT ;  /* 0x0000007f6a677812 */ /* 0x008fe200078ec0ff */
[----:B-----5:R-:W-:Y:S01]  /*0290*/  ULEA UR7, UR4, UR7, 0x18 ;  /* 0x0000000704077291 */ /* 0x020fe2000f8ec03f */
[C---:B------:R-:W-:Y:S01]  /*02a0*/  IMAD R133, R146.reuse, 0x14, RZ ;  /* 0x0000001492857824 */ /* 0x040fe200078e02ff */
[----:B------:R-:W-:Y:S01]  /*02b0*/  CS2R R48, SRZ ;  /* 0x0000000000307805 */ /* 0x000fe2000001ff00 */
[----:B------:R-:W-:Y:S01]  /*02c0*/  IMAD.SHL.U32 R6, R5, 0x8, RZ ;  /* 0x0000000805067824 */ /* 0x000fe200078e00ff */
[----:B------:R-:W-:Y:S01]  /*02d0*/  ULDC.64 UR4, c[0x0][0x218] ;  /* 0x0000860000047ab9 */ /* 0x000fe20000000a00 */
[----:B------:R-:W-:Y:S01]  /*02e0*/  IMAD.SHL.U32 R104, R103, 0x4, RZ ;  /* 0x0000000467687824 */ /* 0x000fe200078e00ff */
[----:B------:R-:W-:Y:S01]  /*02f0*/  CS2R R50, SRZ ;  /* 0x0000000000327805 */ /* 0x000fe2000001ff00 */
[C---:B------:R-:W-:Y:S01]  /*0300*/  IMAD R132, R146.reuse, 0x18, RZ ;  /* 0x0000001892847824 */ /* 0x040fe200078e02ff */
[-C--:B------:R-:W-:Y:S01]  /*0310*/  IABS R9, R6.reuse ;  /* 0x0000000600097213 */ /* 0x080fe20000000000 */
[C---:B------:R-:W-:Y:S01]  /*0320*/  IMAD R131, R146.reuse, 0x5, RZ ;  /* 0x0000000592837824 */ /* 0x040fe200078e02ff */
[----:B------:R-:W-:Y:S01]  /*0330*/  IABS R12, R6 ;  /* 0x00000006000c7213 */ /* 0x000fe20000000000 */
[C---:B------:R-:W-:Y:S01]  /*0340*/  IMAD R130, R146.reuse, 0x6, RZ ;  /* 0x0000000692827824 */ /* 0x040fe200078e02ff */
[----:B------:R-:W1:Y:S01]  /*0350*/  I2F.RP R0, R9 ;  /* 0x0000000900007306 */ /* 0x000e620000209400 */
[C---:B------:R-:W-:Y:S01]  /*0360*/  IMAD R129, R146.reuse, 0x1c, RZ ;  /* 0x0000001c92817824 */ /* 0x040fe200078e02ff */
[----:B------:R-:W-:Y:S01]  /*0370*/  CS2R R52, SRZ ;  /* 0x0000000000347805 */ /* 0x000fe2000001ff00 */
[C---:B------:R-:W-:Y:S01]  /*0380*/  IMAD R128, R146.reuse, 0x7, RZ ;  /* 0x0000000792807824 */ /* 0x040fe200078e02ff */
[----:B------:R-:W-:Y:S01]  /*0390*/  CS2R R54, SRZ ;  /* 0x0000000000367805 */ /* 0x000fe2000001ff00 */
[----:B------:R-:W-:-:S02]  /*03a0*/  IMAD.SHL.U32 R127, R146, 0x8, RZ ;  /* 0x00000008927f7824 */ /* 0x000fc400078e00ff */
[C---:B------:R-:W-:Y:S02]  /*03b0*/  IMAD R125, R146.reuse, 0x9, RZ ;  /* 0x00000009927d7824 */ /* 0x040fe400078e02ff */
[C---:B------:R-:W-:Y:S02]  /*03c0*/  IMAD R124, R146.reuse, 0xa, RZ ;  /* 0x0000000a927c7824 */ /* 0x040fe400078e02ff */
[C---:B------:R-:W-:Y:S02]  /*03d0*/  IMAD R123, R146.reuse, 0xb, RZ ;  /* 0x0000000b927b7824 */ /* 0x040fe400078e02ff */
[C---:B------:R-:W-:Y:S01]  /*03e0*/  IMAD R122, R146.reuse, 0xd, RZ ;  /* 0x0000000d927a7824 */ /* 0x040fe200078e02ff */
[----:B-1----:R-:W1:Y:S01]  /*03f0*/  MUFU.RCP R0, R0 ;  /* 0x0000000000007308 */ /* 0x002e620000001000 */
[C---:B------:R-:W-:Y:S02]  /*0400*/  IMAD R121, R146.reuse, 0xe, RZ ;  /* 0x0000000e92797824 */ /* 0x040fe400078e02ff */
[----:B------:R-:W-:-:S02]  /*0410*/  IMAD R119, R146, 0xf, RZ ;  /* 0x0000000f92777824 */ /* 0x000fc400078e02ff */
[C---:B------:R-:W-:Y:S02]  /*0420*/  IMAD.SHL.U32 R118, R146.reuse, 0x10, RZ ;  /* 0x0000001092767824 */ /* 0x040fe400078e00ff */
[C---:B------:R-:W-:Y:S02]  /*0430*/  IMAD R116, R146.reuse, 0x11, RZ ;  /* 0x0000001192747824 */ /* 0x040fe400078e02ff */
[C---:B------:R-:W-:Y:S02]  /*0440*/  IMAD R115, R146.reuse, 0x12, RZ ;  /* 0x0000001292737824 */ /* 0x040fe400078e02ff */
[C---:B------:R-:W-:Y:S02]  /*0450*/  IMAD R114, R146.reuse, 0x13, RZ ;  /* 0x0000001392727824 */ /* 0x040fe400078e02ff */
[C---:B------:R-:W-:Y:S02]  /*0460*/  IMAD R112, R146.reuse, 0x15, RZ ;  /* 0x0000001592707824 */ /* 0x040fe400078e02ff */
[----:B------:R-:W-:-:S02]  /*0470*/  IMAD R111, R146, 0x16, RZ ;  /* 0x00000016926f7824 */ /* 0x000fc400078e02ff */
[----:B-1----:R-:W-:Y:S02]  /*0480*/  VIADD R4, R0, 0xffffffe ;  /* 0x0ffffffe00047836 */ /* 0x002fe40000000000 */
[----:B------:R-:W-:Y:S02]  /*0490*/  IMAD.MOV R0, RZ, RZ, -R12 ;  /* 0x000000ffff007224 */ /* 0x000fe400078e0a0c */
[----:B------:R1:W2:Y:S01]  /*04a0*/  F2I.FTZ.U32.TRUNC.NTZ R5, R4 ;  /* 0x0000000400057305 */ /* 0x0002a2000021f000 */
[C---:B------:R-:W-:Y:S02]  /*04b0*/  IMAD R110, R146.reuse, 0x17, RZ ;  /* 0x00000017926e7824 */ /* 0x040fe400078e02ff */
[C---:B------:R-:W-:Y:S02]  /*04c0*/  IMAD R109, R146.reuse, 0x19, RZ ;  /* 0x00000019926d7824 */ /* 0x040fe400078e02ff */
[C---:B------:R-:W-:Y:S02]  /*04d0*/  IMAD R108, R146.reuse, 0x1a, RZ ;  /* 0x0000001a926c7824 */ /* 0x040fe400078e02ff */
[----:B------:R-:W-:-:S02]  /*04e0*/  IMAD R107, R146, 0x1b, RZ ;  /* 0x0000001b926b7824 */ /* 0x000fc400078e02ff */
[----:B-1----:R-:W-:Y:S02]  /*04f0*/  IMAD.MOV.U32 R4, RZ, RZ, RZ ;  /* 0x000000ffff047224 */ /* 0x002fe400078e00ff */
[C---:B------:R-:W-:Y:S02]  /*0500*/  IMAD R105, R146.reuse, 0x1d, RZ ;  /* 0x0000001d92697824 */ /* 0x040fe400078e02ff */
[----:B------:R-:W-:Y:S02]  /*0510*/  IMAD R139, R146, 0x1f, RZ ;  /* 0x0000001f928b7824 */ /* 0x000fe400078e02ff */
[----:B--2---:R-:W-:Y:S02]  /*0520*/  IMAD.MOV R8, RZ, RZ, -R5 ;  /* 0x000000ffff087224 */ /* 0x004fe400078e0a05 */
[----:B------:R-:W-:Y:S02]  /*0530*/  IMAD.SHL.U32 R142, R143, 0x10, RZ ;  /* 0x000000108f8e7824 */ /* 0x000fe400078e00ff */
[----:B------:R-:W-:-:S02]  /*0540*/  IMAD R11, R8, R9, RZ ;  /* 0x00000009080b7224 */ /* 0x000fc400078e02ff */
[----:B------:R-:W-:Y:S01]  /*0550*/  IMAD.MOV.U32 R8, RZ, RZ, R10 ;  /* 0x000000ffff087224 */ /* 0x000fe200078e000a */
[----:B------:R-:W-:Y:S01]  /*0560*/  LOP3.LUT R142, R142, 0xf0, RZ, 0xc0, !PT ;  /* 0x000000f08e8e7812 */ /* 0x000fe200078ec0ff */
[----:B------:R-:W-:-:S06]  /*0570*/  IMAD.HI.U32 R5, R5, R11, R4 ;  /* 0x0000000b05057227 */ /* 0x000fcc00078e0004 */
[----:B------:R-:W-:-:S04]  /*0580*/  IMAD.HI.U32 R5, R5, R8, RZ ;  /* 0x0000000805057227 */ /* 0x000fc800078e00ff */
[----:B------:R-:W-:-:S05]  /*0590*/  IMAD R0, R5, R0, R8 ;  /* 0x0000000005007224 */ /* 0x000fca00078e0208 */
[----:B------:R-:W-:-:S13]  /*05a0*/  ISETP.GT.U32.AND P1, PT, R9, R0, PT ;  /* 0x000000000900720c */ /* 0x000fda0003f24070 */
[----:B------:R-:W-:Y:S02]  /*05b0*/  @!P1 IMAD.IADD R0, R0, 0x1, -R9 ;  /* 0x0000000100009824 */ /* 0x000fe400078e0a09 */
[----:B------:R-:W-:Y:S01]  /*05c0*/  @!P1 VIADD R5, R5, 0x1 ;  /* 0x0000000105059836 */ /* 0x000fe20000000000 */
[----:B------:R-:W-:Y:S02]  /*05d0*/  ISETP.NE.AND P1, PT, R6, RZ, PT ;  /* 0x000000ff0600720c */ /* 0x000fe40003f25270 */
[----:B------:R-:W-:Y:S02]  /*05e0*/  ISETP.GE.U32.AND P0, PT, R0, R9, PT ;  /* 0x000000090000720c */ /* 0x000fe40003f06070 */
[----:B------:R-:W-:-:S04]  /*05f0*/  LOP3.LUT R0, R7, R6, RZ, 0x3c, !PT ;  /* 0x0000000607007212 */ /* 0x000fc800078e3cff */
[----:B------:R-:W-:Y:S01]  /*0600*/  ISETP.GE.AND P2, PT, R0, RZ, PT ;  /* 0x000000ff0000720c */ /* 0x000fe20003f46270 */
[----:B------:R-:W-:-:S06]  /*0610*/  VIADD R0, R2, 0x7f ;  /* 0x0000007f02007836 */ /* 0x000fcc0000000000 */
[----:B------:R-:W-:-:S04]  /*0620*/  @P0 VIADD R5, R5, 0x1 ;  /* 0x0000000105050836 */ /* 0x000fc80000000000 */
[----:B------:R-:W-:Y:S01]  /*0630*/  IMAD.MOV.U32 R4, RZ, RZ, R5 ;  /* 0x000000ffff047224 */ /* 0x000fe200078e0005 */
[----:B------:R-:W-:-:S03]  /*0640*/  SHF.R.S32.HI R5, RZ, 0x1f, R0 ;  /* 0x0000001fff057819 */ /* 0x000fc60000011400 */
[----:B------:R-:W-:Y:S01]  /*0650*/  @!P2 IMAD.MOV R4, RZ, RZ, -R4 ;  /* 0x000000ffff04a224 */ /* 0x000fe200078e0a04 */
[----:B------:R-:W-:Y:S02]  /*0660*/  @!P1 LOP3.LUT R4, RZ, R6, RZ, 0x33, !PT ;  /* 0x00000006ff049212 */ /* 0x000fe400078e33ff */
[----:B------:R-:W-:-:S03]  /*0670*/  LEA.HI R5, R5, R0, RZ, 0x7 ;  /* 0x0000000005057211 */ /* 0x000fc600078f38ff */
[----:B------:R-:W-:Y:S02]  /*0680*/  IMAD.SHL.U32 R13, R4, 0x8, RZ ;  /* 0x00000008040d7824 */ /* 0x000fe400078e00ff */
[----:B------:R-:W-:-:S03]  /*0690*/  IMAD.MOV R4, RZ, RZ, -R4 ;  /* 0x000000ffff047224 */ /* 0x000fc600078e0a04 */
[----:B------:R-:W-:Y:S01]  /*06a0*/  LEA.HI.SX32 R5, R5, -R13, 0x19 ;  /* 0x8000000d05057211 */ /* 0x000fe200078fcaff */
[----:B------:R-:W-:Y:S02]  /*06b0*/  IMAD R10, R6, R4, R7 ;  /* 0x00000004060a7224 */ /* 0x000fe400078e0207 */
[----:B------:R-:W-:Y:S01]  /*06c0*/  IMAD.MOV.U32 R4, RZ, RZ, RZ ;  /* 0x000000ffff047224 */ /* 0x000fe200078e00ff */
[----:B------:R-:W-:Y:S02]  /*06d0*/  VIMNMX R15, R5, 0x8, PT ;  /* 0x00000008050f7848 */ /* 0x000fe40003fe0100 */
[----:B------:R-:W-:Y:S02]  /*06e0*/  IABS R6, R10 ;  /* 0x0000000a00067213 */ /* 0x000fe40000000000 */
[----:B------:R-:W-:-:S04]  /*06f0*/  IABS R9, R15 ;  /* 0x0000000f00097213 */ /* 0x000fc80000000000 */
[----:B------:R-:W1:Y:S08]  /*0700*/  I2F.RP R0, R9 ;  /* 0x0000000900007306 */ /* 0x000e700000209400 */
[----:B-1----:R-:W1:Y:S02]  /*0710*/  MUFU.RCP R0, R0 ;  /* 0x0000000000007308 */ /* 0x002e640000001000 */
[----:B-1----:R-:W-:-:S06]  /*0720*/  VIADD R5, R0, 0xffffffe ;  /* 0x0ffffffe00057836 */ /* 0x002fcc0000000000 */
[----:B------:R-:W1:Y:S02]  /*0730*/  F2I.FTZ.U32.TRUNC.NTZ R5, R5 ;  /* 0x0000000500057305 */ /* 0x000e64000021f000 */
[----:B-1----:R-:W-:-:S04]  /*0740*/  IMAD.MOV R8, RZ, RZ, -R5 ;  /* 0x000000ffff087224 */ /* 0x002fc800078e0a05 */
[----:B------:R-:W-:Y:S01]  /*0750*/  IMAD R7, R8, R9, RZ ;  /* 0x0000000908077224 */ /* 0x000fe200078e02ff */
[----:B------:R-:W-:-:S03]  /*0760*/  IABS R8, R15 ;  /* 0x0000000f00087213 */ /* 0x000fc60000000000 */
[----:B------:R-:W-:-:S04]  /*0770*/  IMAD.HI.U32 R4, R5, R7, R4 ;  /* 0x0000000705047227 */ /* 0x000fc800078e0004 */
[----:B------:R-:W-:Y:S02]  /*0780*/  IMAD.MOV.U32 R5, RZ, RZ, R6 ;  /* 0x000000ffff057224 */ /* 0x000fe400078e0006 */
[----:B------:R-:W-:Y:S02]  /*0790*/  IMAD.MOV R0, RZ, RZ, -R8 ;  /* 0x000000ffff007224 */ /* 0x000fe400078e0a08 */
[----:B------:R-:W-:Y:S01]  /*07a0*/  IMAD.HI.U32 R4, R4, R5, RZ ;  /* 0x0000000504047227 */ /* 0x000fe200078e00ff */
[----:B------:R-:W1:Y:S03]  /*07b0*/  I2F.RP R8, R25 ;  /* 0x0000001900087306 */ /* 0x000e660000209400 */
[----:B------:R-:W-:-:S05]  /*07c0*/  IMAD R0, R4, R0, R5 ;  /* 0x0000000004007224 */ /* 0x000fca00078e0205 */
[----:B------:R-:W-:Y:S01]  /*07d0*/  ISETP.GT.U32.AND P1, PT, R9, R0, PT ;  /* 0x000000000900720c */ /* 0x000fe20003f24070 */
[----:B------:R-:W2:Y:S08]  /*07e0*/  I2F.RP R5, R23 ;  /* 0x0000001700057306 */ /* 0x000eb00000209400 */
[----:B-1----:R-:W1:Y:S04]  /*07f0*/  MUFU.RCP R8, R8 ;  /* 0x0000000800087308 */ /* 0x002e680000001000 */
[----:B------:R-:W-:-:S02]  /*0800*/  @!P1 IMAD.IADD R0, R0, 0x1, -R9 ;  /* 0x0000000100009824 */ /* 0x000fc400078e0a09 */
[----:B------:R-:W-:Y:S01]  /*0810*/  @!P1 VIADD R4, R4, 0x1 ;  /* 0x0000000104049836 */ /* 0x000fe20000000000 */
[----:B------:R-:W-:Y:S01]  /*0820*/  ISETP.NE.AND P1, PT, R15, RZ, PT ;  /* 0x000000ff0f00720c */ /* 0x000fe20003f25270 */
[----:B--2---:R-:W2:Y:S01]  /*0830*/  MUFU.RCP R5, R5 ;  /* 0x0000000500057308 */ /* 0x004ea20000001000 */
[----:B------:R-:W-:Y:S02]  /*0840*/  ISETP.GE.U32.AND P0, PT, R0, R9, PT ;  /* 0x000000090000720c */ /* 0x000fe40003f06070 */
[----:B------:R-:W-:Y:S02]  /*0850*/  LOP3.LUT R0, R10, R15, RZ, 0x3c, !PT ;  /* 0x0000000f0a007212 */ /* 0x000fe400078e3cff */
[----:B------:R-:W-:Y:S02]  /*0860*/  SHF.R.U32.HI R9, RZ, 0x5, R106 ;  /* 0x00000005ff097819 */ /* 0x000fe4000001166a */
[----:B------:R-:W-:Y:S01]  /*0870*/  ISETP.GE.AND P2, PT, R0, RZ, PT ;  /* 0x000000ff0000720c */ /* 0x000fe20003f46270 */
[----:B-1----:R-:W-:Y:S01]  /*0880*/  VIADD R7, R8, 0xffffffe ;  /* 0x0ffffffe08077836 */ /* 0x002fe20000000000 */
[----:B------:R-:W-:-:S02]  /*0890*/  LOP3.LUT R0, R106, 0x60, RZ, 0xc0, !PT ;  /* 0x000000606a007812 */ /* 0x000fc400078ec0ff */
[----:B------:R-:W-:-:S03]  /*08a0*/  SGXT.U32 R9, R9, 0x2 ;  /* 0x000000020909781a */ /* 0x000fc60000000000 */
[----:B------:R-:W-:Y:S01]  /*08b0*/  @P0 VIADD R4, R4, 0x1 ;  /* 0x0000000104040836 */ /* 0x000fe20000000000 */
[----:B------:R-:W1:Y:S01]  /*08c0*/  F2I.FTZ.U32.TRUNC.NTZ R7, R7 ;  /* 0x0000000700077305 */ /* 0x000e62000021f000 */
[----:B------:R-:W-:Y:S01]  /*08d0*/  SHF.R.U32.HI R11, RZ, 0x1, R0 ;  /* 0x00000001ff0b7819 */ /* 0x000fe20000011600 */
[----:B--2---:R-:W-:-:S03]  /*08e0*/  VIADD R6, R5, 0xffffffe ;  /* 0x0ffffffe05067836 */ /* 0x004fc60000000000 */
[----:B------:R-:W-:Y:S01]  /*08f0*/  @!P2 IMAD.MOV R4, RZ, RZ, -R4 ;  /* 0x000000ffff04a224 */ /* 0x000fe200078e0a04 */
[----:B------:R-:W-:Y:S02]  /*0900*/  @!P1 LOP3.LUT R4, RZ, R15, RZ, 0x33, !PT ;  /* 0x0000000fff049212 */ /* 0x000fe400078e33ff */
[----:B------:R1:W2:Y:S01]  /*0910*/  F2I.FTZ.U32.TRUNC.NTZ R5, R6 ;  /* 0x0000000600057305 */ /* 0x0002a2000021f000 */
[----:B------:R-:W-:Y:S02]  /*0920*/  LOP3.LUT R104, R104, R11, RZ, 0x3c, !PT ;  /* 0x0000000b68687212 */ /* 0x000fe400078e3cff */
[----:B------:R-:W-:Y:S02]  /*0930*/  IMAD.SHL.U32 R0, R4, 0x40, RZ ;  /* 0x0000004004007824 */ /* 0x000fe400078e00ff */
[----:B------:R-:W-:Y:S01]  /*0940*/  IMAD.MOV R4, RZ, RZ, -R4 ;  /* 0x000000ffff047224 */ /* 0x000fe200078e0a04 */
[----:B------:R-:W-:Y:S02]  /*0950*/  LOP3.LUT R144, R104, 0x40, RZ, 0x3c, !PT ;  /* 0x0000004068907812 */ /* 0x000fe400078e3cff */
[----:B------:R-:W-:Y:S01]  /*0960*/  LOP3.LUT R9, R0, R9, RZ, 0xfc, !PT ;  /* 0x0000000900097212 */ /* 0x000fe200078efcff */
[----:B-1----:R-:W-:-:S03]  /*0970*/  IMAD.MOV R6, RZ, RZ, -R7 ;  /* 0x000000ffff067224 */ /* 0x002fc600078e0a07 */
[C---:B------:R-:W-:Y:S01]  /*0980*/  LOP3.LUT R17, R9.reuse, 0x3c, RZ, 0xfc, !PT ;  /* 0x0000003c09117812 */ /* 0x040fe200078efcff */
[----:B------:R-:W-:Y:S01]  /*0990*/  IMAD R11, R6, R25, RZ ;  /* 0x00000019060b7224 */ /* 0x000fe200078e02ff */
[----:B------:R-:W-:Y:S01]  /*09a0*/  IABS R12, R9 ;  /* 0x00000009000c7213 */ /* 0x000fe20000000000 */
[----:B------:R-:W-:Y:S01]  /*09b0*/  IMAD.MOV.U32 R6, RZ, RZ, RZ ;  /* 0x000000ffff067224 */ /* 0x000fe200078e00ff */
[----:B------:R-:W-:Y:S01]  /*09c0*/  IABS R16, R17 ;  /* 0x0000001100107213 */ /* 0x000fe20000000000 */
[----:B--2---:R-:W-:Y:S01]  /*09d0*/  IMAD.MOV R8, RZ, RZ, -R5 ;  /* 0x000000ffff087224 */ /* 0x004fe200078e0a05 */
[----:B------:R-:W-:Y:S01]  /*09e0*/  LOP3.LUT R14, R9, 0x4, RZ, 0xfc, !PT ;  /* 0x00000004090e7812 */ /* 0x000fe200078efcff */
[----:B------:R-:W-:Y:S01]  /*09f0*/  IMAD.HI.U32 R7, R7, R11, R6 ;  /* 0x0000000b07077227 */ /* 0x000fe200078e0006 */
[----:B------:R-:W-:Y:S02]  /*0a00*/  LOP3.LUT R21, R9, 0x14, RZ, 0xfc, !PT ;  /* 0x0000001409157812 */ /* 0x000fe400078efcff */
[----:B------:R-:W-:Y:S01]  /*0a10*/  ISETP.GE.AND P3, PT, R14, RZ, PT ;  /* 0x000000ff0e00720c */ /* 0x000fe20003f66270 */
[----:B------:R-:W-:Y:S01]  /*0a20*/  IMAD R6, R15, R4, R10 ;  /* 0x000000040f067224 */ /* 0x000fe200078e020a */
[----:B------:R-:W-:Y:S01]  /*0a30*/  LOP3.LUT R19, R9, 0x10, RZ, 0xfc, !PT ;  /* 0x0000001009137812 */ /* 0x000fe200078efcff */
[----:B------:R-:W-:Y:S01]  /*0a40*/  IMAD.MOV.U32 R4, RZ, RZ, RZ ;  /* 0x000000ffff047224 */ /* 0x000fe200078e00ff */
[----:B------:R-:W-:Y:S01]  /*0a50*/  IABS R20, R21 ;  /* 0x0000001500147213 */ /* 0x000fe20000000000 */
[----:B------:R-:W-:Y:S01]  /*0a60*/  IMAD R11, R8, R23, RZ ;  /* 0x00000017080b7224 */ /* 0x000fe200078e02ff */
[----:B------:R-:W-:Y:S01]  /*0a70*/  IABS R18, R19 ;  /* 0x0000001300127213 */ /* 0x000fe20000000000 */
[----:B------:R-:W-:Y:S01]  /*0a80*/  IMAD.HI.U32 R10, R7, R16, RZ ;  /* 0x00000010070a7227 */ /* 0x000fe200078e00ff */
[----:B------:R-:W-:-:S02]  /*0a90*/  LOP3.LUT R24, R9, 0x18, RZ, 0xfc, !PT ;  /* 0x0000001809187812 */ /* 0x000fc400078efcff */
[----:B------:R-:W-:Y:S01]  /*0aa0*/  LOP3.LUT R31, R9, 0x1c, RZ, 0xfc, !PT ;  /* 0x0000001c091f7812 */ /* 0x000fe200078efcff */
[----:B------:R-:W-:Y:S01]  /*0ab0*/  IMAD.HI.U32 R4, R5, R11, R4 ;  /* 0x0000000b05047227 */ /* 0x000fe200078e0004 */
[----:B------:R-:W-:Y:S02]  /*0ac0*/  IABS R5, R14 ;  /* 0x0000000e00057213 */ /* 0x000fe40000000000 */
[----:B------:R-:W-:Y:S01]  /*0ad0*/  ISETP.GE.AND P0, PT, R17, RZ, PT ;  /* 0x000000ff1100720c */ /* 0x000fe20003f06270 */
[----:B------:R-:W-:Y:S01]  /*0ae0*/  IMAD.MOV R11, RZ, RZ, -R10 ;  /* 0x000000ffff0b7224 */ /* 0x000fe200078e0a0a */
[----:B------:R-:W-:Y:S01]  /*0af0*/  LOP3.LUT R32, R9, 0x20, RZ, 0xfc, !PT ;  /* 0x0000002009207812 */ /* 0x000fe200078efcff */
[----:B------:R-:W-:Y:S01]  /*0b00*/  IMAD.HI.U32 R8, R7, R12, RZ ;  /* 0x0000000c07087227 */ /* 0x000fe200078e00ff */
[----:B------:R-:W-:Y:S02]  /*0b10*/  LOP3.LUT R33, R9, 0x24, RZ, 0xfc, !PT ;  /* 0x0000002409217812 */ /* 0x000fe400078efcff */
[----:B------:R-:W-:Y:S01]  /*0b20*/  IABS R22, R32 ;  /* 0x0000002000167213 */ /* 0x000fe20000000000 */
[----:B------:R-:W-:Y:S01]  /*0b30*/  IMAD R16, R25, R11, R16 ;  /* 0x0000000b19107224 */ /* 0x000fe200078e0210 */
[----:B------:R-:W-:Y:S01]  /*0b40*/  LOP3.LUT R11, R9, 0xc, RZ, 0xfc, !PT ;  /* 0x0000000c090b7812 */ /* 0x000fe200078efcff */
[----:B------:R-:W-:Y:S01]  /*0b50*/  IMAD.MOV R8, RZ, RZ, -R8 ;  /* 0x000000ffff087224 */ /* 0x000fe200078e0a08 */
[----:B------:R-:W-:Y:S01]  /*0b60*/  IABS R17, R33 ;  /* 0x0000002100117213 */ /* 0x000fe20000000000 */
[----:B------:R-:W-:Y:S01]  /*0b70*/  IMAD.MOV.U32 R10, RZ, RZ, R5 ;  /* 0x000000ffff0a7224 */ /* 0x000fe200078e0005 */
[C---:B------:R-:W-:Y:S01]  /*0b80*/  ISETP.GT.U32.AND P5, PT, R25.reuse, R16, PT ;  /* 0x000000101900720c */ /* 0x040fe20003fa4070 */
[----:B------:R-:W-:Y:S01]  /*0b90*/  IMAD R5, R25, R8, R12 ;  /* 0x0000000819057224 */ /* 0x000fe200078e020c */
[----:B------:R-:W-:Y:S01]  /*0ba0*/  IABS R14, R11 ;  /* 0x0000000b000e7213 */ /* 0x000fe20000000000 */
[----:B------:R-:W-:Y:S01]  /*0bb0*/  IMAD.IADD R6, R13, 0x1, R6 ;  /* 0x000000010d067824 */ /* 0x000fe200078e0206 */
[----:B------:R-:W-:Y:S01]  /*0bc0*/  LOP3.LUT R13, R9, 0x8, RZ, 0xfc, !PT ;  /* 0x00000008090d7812 */ /* 0x000fe200078efcff */
[----:B------:R-:W-:Y:S01]  /*0bd0*/  IMAD.HI.U32 R8, R7, R10, RZ ;  /* 0x0000000a07087227 */ /* 0x000fe200078e00ff */
[----:B------:R-:W-:-:S02]  /*0be0*/  ISETP.GT.U32.AND P6, PT, R25, R5, PT ;  /* 0x000000051900720c */ /* 0x000fc40003fc4070 */
[----:B------:R-:W-:Y:S01]  /*0bf0*/  IABS R12, R13 ;  /* 0x0000000d000c7213 */ /* 0x000fe20000000000 */
[----:B------:R-:W-:Y:S01]  /*0c00*/  IMAD.MOV R8, RZ, RZ, -R8 ;  /* 0x000000ffff087224 */ /* 0x000fe200078e0a08 */
[----:B------:R-:W-:Y:S01]  /*0c10*/  ISETP.GE.AND P4, PT, R11, RZ, PT ;  /* 0x000000ff0b00720c */ /* 0x000fe20003f86270 */
[----:B------:R-:W-:Y:S01]  /*0c20*/  IMAD.HI.U32 R11, R7, R14, RZ ;  /* 0x0000000e070b7227 */ /* 0x000fe200078e00ff */
[----:B------:R-:W-:Y:S02]  /*0c30*/  ISETP.GE.AND P1, PT, R13, RZ, PT ;  /* 0x000000ff0d00720c */ /* 0x000fe40003f26270 */
[C---:B------:R-:W-:Y:S01]  /*0c40*/  LOP3.LUT R34, R9.reuse, 0x2c, RZ, 0xfc, !PT ;  /* 0x0000002c09227812 */ /* 0x040fe200078efcff */
[----:B------:R-:W-:Y:S01]  /*0c50*/  @!P5 IMAD.IADD R16, R16, 0x1, -R25 ;  /* 0x000000011010d824 */ /* 0x000fe200078e0a19 */
[----:B------:R-:W-:Y:S01]  /*0c60*/  LOP3.LUT R35, R9, 0x30, RZ, 0xfc, !PT ;  /* 0x0000003009237812 */ /* 0x000fe200078efcff */
[----:B------:R-:W-:Y:S01]  /*0c70*/  IMAD R8, R25, R8, R10 ;  /* 0x0000000819087224 */ /* 0x000fe200078e020a */
[----:B------:R-:W-:Y:S01]  /*0c80*/  LOP3.LUT R36, R9, 0x34, RZ, 0xfc, !PT ;  /* 0x0000003409247812 */ /* 0x000fe200078efcff */
[----:B------:R-:W-:Y:S01]  /*0c90*/  IMAD.HI.U32 R10, R7, R12, RZ ;  /* 0x0000000c070a7227 */ /* 0x000fe200078e00ff */
[----:B------:R-:W-:-:S02]  /*0ca0*/  ISETP.GT.U32.AND P5, PT, R25, R16, PT ;  /* 0x000000101900720c */ /* 0x000fc40003fa4070 */
[----:B------:R-:W-:Y:S01]  /*0cb0*/  ISETP.GT.U32.AND P2, PT, R25, R8, PT ;  /* 0x000000081900720c */ /* 0x000fe20003f44070 */
[----:B------:R-:W-:Y:S01]  /*0cc0*/  IMAD.MOV R10, RZ, RZ, -R10 ;  /* 0x000000ffff0a7224 */ /* 0x000fe200078e0a0a */
[----:B------:R-:W-:Y:S01]  /*0cd0*/  IABS R26, R35 ;  /* 0x00000023001a7213 */ /* 0x000fe20000000000 */
[----:B------:R-:W-:Y:S01]  /*0ce0*/  @!P6 IMAD.IADD R5, R5, 0x1, -R25 ;  /* 0x000000010505e824 */ /* 0x000fe200078e0a19 */
[----:B------:R-:W-:Y:S01]  /*0cf0*/  LOP3.LUT R30, R9, 0x38, RZ, 0xfc, !PT ;  /* 0x00000038091e7812 */ /* 0x000fe200078efcff */
[C---:B------:R-:W-:Y:S02]  /*0d00*/  IMAD R10, R25.reuse, R10, R12 ;  /* 0x0000000a190a7224 */ /* 0x040fe400078e020c */
[----:B------:R-:W-:Y:S01]  /*0d10*/  IMAD.MOV R11, RZ, RZ, -R11 ;  /* 0x000000ffff0b7224 */ /* 0x000fe200078e0a0b */
[----:B------:R-:W-:Y:S01]  /*0d20*/  ISETP.GT.U32.AND P6, PT, R25, R5, PT ;  /* 0x000000051900720c */ /* 0x000fe20003fc4070 */
[----:B------:R-:W-:Y:S01]  /*0d30*/  IMAD.HI.U32 R13, R7, R20, RZ ;  /* 0x00000014070d7227 */ /* 0x000fe200078e00ff */
[----:B------:R-:W-:-:S03]  /*0d40*/  IABS R28, R30 ;  /* 0x0000001e001c7213 */ /* 0x000fc60000000000 */
[--C-:B------:R-:W-:Y:S01]  /*0d50*/  @!P5 IMAD.IADD R16, R16, 0x1, -R25.reuse ;  /* 0x000000011010d824 */ /* 0x100fe200078e0a19 */
[C---:B------:R-:W-:Y:S01]  /*0d60*/  ISETP.GT.U32.AND P5, PT, R25.reuse, R10, PT ;  /* 0x0000000a1900720c */ /* 0x040fe20003fa4070 */
[----:B------:R-:W-:Y:S01]  /*0d70*/  IMAD R11, R25, R11, R14 ;  /* 0x0000000b190b7224 */ /* 0x000fe200078e020e */
[----:B------:R-:W-:Y:S01]  /*0d80*/  IABS R14, R24 ;  /* 0x00000018000e7213 */ /* 0x000fe20000000000 */
[----:B------:R-:W-:Y:S02]  /*0d90*/  @!P2 IMAD.IADD R8, R8, 0x1, -R25 ;  /* 0x000000010808a824 */ /* 0x000fe400078e0a19 */
[----:B------:R-:W-:-:S03]  /*0da0*/  IMAD.HI.U32 R12, R7, R18, RZ ;  /* 0x00000012070c7227 */ /* 0x000fc600078e00ff */
[----:B------:R-:W-:Y:S01]  /*0db0*/  ISETP.GT.U32.AND P2, PT, R25, R8, PT ;  /* 0x000000081900720c */ /* 0x000fe20003f44070 */
[----:B------:R-:W-:Y:S01]  /*0dc0*/  @!P6 IMAD.IADD R5, R5, 0x1, -R25 ;  /* 0x000000010505e824 */ /* 0x000fe200078e0a19 */
[----:B------:R-:W-:Y:S01]  /*0dd0*/  ISETP.GT.U32.AND P6, PT, R25, R11, PT ;  /* 0x0000000b1900720c */ /* 0x000fe20003fc4070 */
[----:B------:R-:W-:Y:S02]  /*0de0*/  IMAD.MOV R13, RZ, RZ, -R13 ;  /* 0x000000ffff0d7224 */ /* 0x000fe400078e0a0d */
[----:B------:R-:W-:Y:S01]  /*0df0*/  @!P5 IMAD.IADD R10, R10, 0x1, -R25 ;  /* 0x000000010a0ad824 */ /* 0x000fe200078e0a19 */
[----:B------:R-:W-:Y:S01]  /*0e00*/  ISETP.GE.AND P5, PT, R9, RZ, PT ;  /* 0x000000ff0900720c */ /* 0x000fe20003fa6270 */
[----:B------:R-:W-:Y:S02]  /*0e10*/  IMAD.MOV R12, RZ, RZ, -R12 ;  /* 0x000000ffff0c7224 */ /* 0x000fe400078e0a0c */
[C---:B------:R-:W-:Y:S01]  /*0e20*/  IMAD R13, R25.reuse, R13, R20 ;  /* 0x0000000d190d7224 */ /* 0x040fe200078e0214 */
[----:B------:R-:W-:Y:S01]  /*0e30*/  IABS R20, R31 ;  /* 0x0000001f00147213 */ /* 0x000fe20000000000 */
[----:B------:R-:W-:-:S02]  /*0e40*/  IMAD R12, R25, R12, R18 ;  /* 0x0000000c190c7224 */ /* 0x000fc400078e0212 */
[----:B------:R-:W-:Y:S02]  /*0e50*/  IMAD.MOV.U32 R18, RZ, RZ, R14 ;  /* 0x000000ffff127224 */ /* 0x000fe400078e000e */
[--C-:B------:R-:W-:Y:S01]  /*0e60*/  @!P6 IMAD.IADD R11, R11, 0x1, -R25.reuse ;  /* 0x000000010b0be824 */ /* 0x100fe200078e0a19 */
[C---:B------:R-:W-:Y:S01]  /*0e70*/  ISETP.GT.U32.AND P6, PT, R25.reuse, R13, PT ;  /* 0x0000000d1900720c */ /* 0x040fe20003fc4070 */
[----:B------:R-:W-:Y:S01]  /*0e80*/  @!P2 IMAD.IADD R8, R8, 0x1, -R25 ;  /* 0x000000010808a824 */ /* 0x000fe200078e0a19 */
[C---:B------:R-:W-:Y:S01]  /*0e90*/  ISETP.GT.U32.AND P2, PT, R25.reuse, R12, PT ;  /* 0x0000000c1900720c */ /* 0x040fe20003f44070 */
[----:B------:R-:W-:Y:S01]  /*0ea0*/  @!P5 IMAD.MOV R5, RZ, RZ, -R5 ;  /* 0x000000ffff05d224 */ /* 0x000fe200078e0a05 */
[----:B------:R-:W-:Y:S01]  /*0eb0*/  ISETP.GT.U32.AND P5, PT, R25, R10, PT ;  /* 0x0000000a1900720c */ /* 0x000fe20003fa4070 */
[----:B------:R-:W-:-:S04]  /*0ec0*/  IMAD.HI.U32 R14, R7, R18, RZ ;  /* 0x00000012070e7227 */ /* 0x000fc800078e00ff */
[----:B------:R-:W-:Y:S02]  /*0ed0*/  IMAD.MOV R14, RZ, RZ, -R14 ;  /* 0x000000ffff0e7224 */ /* 0x000fe400078e0a0e */
[----:B------:R-:W-:-:S04]  /*0ee0*/  IMAD.HI.U32 R15, R7, R20, RZ ;  /* 0x00000014070f7227 */ /* 0x000fc800078e00ff */
[----:B------:R-:W-:Y:S02]  /*0ef0*/  IMAD R14, R25, R14, R18 ;  /* 0x0000000e190e7224 */ /* 0x000fe400078e0212 */
[----:B------:R-:W-:Y:S02]  /*0f00*/  IMAD.MOV R15, RZ, RZ, -R15 ;  /* 0x000000ffff0f7224 */ /* 0x000fe400078e0a0f */
[--C-:B------:R-:W-:Y:S02]  /*0f10*/  @!P6 IMAD.IADD R13, R13, 0x1, -R25.reuse ;  /* 0x000000010d0de824 */ /* 0x100fe400078e0a19 */
[----:B------:R-:W-:Y:S02]  /*0f20*/  IMAD.MOV.U32 R29, RZ, RZ, R16 ;  /* 0x000000ffff1d7224 */ /* 0x000fe400078e0010 */
[--C-:B------:R-:W-:Y:S01]  /*0f30*/  @!P5 IMAD.IADD R10, R10, 0x1, -R25.reuse ;  /* 0x000000010a0ad824 */ /* 0x100fe200078e0a19 */
[C---:B------:R-:W-:Y:S01]  /*0f40*/  ISETP.GT.U32.AND P5, PT, R25.reuse, R14, PT ;  /* 0x0000000e1900720c */ /* 0x040fe20003fa4070 */
[----:B------:R-:W-:Y:S01]  /*0f50*/  @!P2 IMAD.IADD R12, R12, 0x1, -R25 ;  /* 0x000000010c0ca824 */ /* 0x000fe200078e0a19 */
[C---:B------:R-:W-:Y:S01]  /*0f60*/  ISETP.GT.U32.AND P6, PT, R25.reuse, R13, PT ;  /* 0x0000000d1900720c */ /* 0x040fe20003fc4070 */
[C---:B------:R-:W-:Y:S01]  /*0f70*/  IMAD R16, R25.reuse, R15, R20 ;  /* 0x0000000f19107224 */ /* 0x040fe200078e0214 */
[----:B------:R-:W-:Y:S01]  /*0f80*/  ISETP.GT.U32.AND P2, PT, R25, R11, PT ;  /* 0x0000000b1900720c */ /* 0x000fe20003f44070 */
[----:B------:R-:W-:-:S04]  /*0f90*/  IMAD.HI.U32 R15, R7, R22, RZ ;  /* 0x00000016070f7227 */ /* 0x000fc800078e00ff */
[----:B------:R-:W-:Y:S01]  /*0fa0*/  @!P0 IMAD.MOV R29, RZ, RZ, -R29 ;  /* 0x000000ffff1d8224 */ /* 0x000fe200078e0a1d */
[C---:B------:R-:W-:Y:S01]  /*0fb0*/  ISETP.GT.U32.AND P0, PT, R25.reuse, R12, PT ;  /* 0x0000000c1900720c */ /* 0x040fe20003f04070 */
[----:B------:R-:W-:Y:S02]  /*0fc0*/  IMAD.MOV.U32 R20, RZ, RZ, R17 ;  /* 0x000000ffff147224 */ /* 0x000fe400078e0011 */
[----:B------:R-:W-:Y:S02]  /*0fd0*/  IMAD.MOV R17, RZ, RZ, -R15 ;  /* 0x000000ffff117224 */ /* 0x000fe400078e0a0f */
[C---:B------:R-:W-:Y:S01]  /*0fe0*/  IMAD.SHL.U32 R18, R106.reuse, 0x10, RZ ;  /* 0x000000106a127824 */ /* 0x040fe200078e00ff */
[----:B------:R-:W-:Y:S01]  /*0ff0*/  LOP3.LUT R106, R106, 0x1f, RZ, 0xc0, !PT ;  /* 0x0000001f6a6a7812 */ /* 0x000fe200078ec0ff */
[----:B------:R-:W-:Y:S01]  /*1000*/  IMAD R17, R25, R17, R22 ;  /* 0x0000001119117224 */ /* 0x000fe200078e0216 */
[----:B------:R-:W-:Y:S01]  /*1010*/  IABS R22, R34 ;  /* 0x0000002200167213 */ /* 0x000fe20000000000 */
[--C-:B------:R-:W-:Y:S01]  /*1020*/  @!P5 IMAD.IADD R14, R14, 0x1, -R25.reuse ;  /* 0x000000010e0ed824 */ /* 0x100fe200078e0a19 */
[----:B------:R-:W-:Y:S01]  /*1030*/  LOP3.LUT R18, R18, 0x70, RZ, 0xc0, !PT ;  /* 0x0000007012127812 */ /* 0x000fe200078ec0ff */
[----:B------:R-:W-:Y:S01]  /*1040*/  @!P6 IMAD.IADD R13, R13, 0x1, -R25 ;  /* 0x000000010d0de824 */ /* 0x000fe200078e0a19 */
[----:B------:R-:W-:Y:S01]  /*1050*/  ISETP.GT.U32.AND P5, PT, R25, R17, PT ;  /* 0x000000111900720c */ /* 0x000fe20003fa4070 */
[----:B------:R-:W-:Y:S01]  /*1060*/  IMAD.HI.U32 R15, R7, R20, RZ ;  /* 0x00000014070f7227 */ /* 0x000fe200078e00ff */
[----:B------:R-:W-:-:S02]  /*1070*/  ISETP.GE.AND P6, PT, R21, RZ, PT ;  /* 0x000000ff1500720c */ /* 0x000fc40003fc6270 */
[----:B------:R-:W-:Y:S01]  /*1080*/  LOP3.LUT R21, R9, 0x28, RZ, 0xfc, !PT ;  /* 0x0000002809157812 */ /* 0x000fe200078efcff */
[----:B------:R-:W-:Y:S01]  /*1090*/  @!P0 IMAD.IADD R12, R12, 0x1, -R25 ;  /* 0x000000010c0c8824 */ /* 0x000fe200078e0a19 */
[----:B------:R-:W-:Y:S01]  /*10a0*/  ISETP.GE.AND P0, PT, R19, RZ, PT ;  /* 0x000000ff1300720c */ /* 0x000fe20003f06270 */
[----:B------:R-:W-:Y:S01]  /*10b0*/  IMAD.MOV R15, RZ, RZ, -R15 ;  /* 0x000000ffff0f7224 */ /* 0x000fe200078e0a0f */
[----:B------:R-:W-:Y:S01]  /*10c0*/  IABS R19, R21 ;  /* 0x0000001500137213 */ /* 0x000fe20000000000 */
[----:B------:R-:W-:Y:S02]  /*10d0*/  IMAD R102, R103, 0x80, R18 ;  /* 0x0000008067667824 */ /* 0x000fe400078e0212 */
[----:B------:R-:W-:Y:S02]  /*10e0*/  IMAD R18, R25, R15, R20 ;  /* 0x0000000f19127224 */ /* 0x000fe400078e0214 */
[----:B------:R-:W-:Y:S01]  /*10f0*/  IMAD.MOV.U32 R20, RZ, RZ, R19 ;  /* 0x000000ffff147224 */ /* 0x000fe200078e0013 */
[----:B------:R-:W-:Y:S01]  /*1100*/  LOP3.LUT R134, R102, 0x10, RZ, 0x3c, !PT ;  /* 0x0000001066867812 */ /* 0x000fe200078e3cff */
[--C-:B------:R-:W-:Y:S01]  /*1110*/  @!P2 IMAD.IADD R11, R11, 0x1, -R25.reuse ;  /* 0x000000010b0ba824 */ /* 0x100fe200078e0a19 */
[----:B------:R-:W-:Y:S01]  /*1120*/  ISETP.GT.U32.AND P2, PT, R25, R16, PT ;  /* 0x000000101900720c */ /* 0x000fe20003f44070 */
[----:B------:R-:W-:Y:S01]  /*1130*/  @!P5 IMAD.IADD R17, R17, 0x1, -R25 ;  /* 0x000000011111d824 */ /* 0x000fe200078e0a19 */
[----:B------:R-:W-:Y:S01]  /*1140*/  ISETP.GT.U32.AND P5, PT, R25, R18, PT ;  /* 0x000000121900720c */ /* 0x000fe20003fa4070 */
[----:B------:R-:W-:Y:S01]  /*1150*/  IMAD R103, R6, 0x80, R103 ;  /* 0x0000008006677824 */ /* 0x000fe200078e0267 */
[C---:B------:R-:W-:Y:S01]  /*1160*/  LOP3.LUT R126, R102.reuse, 0x20, RZ, 0x3c, !PT ;  /* 0x00000020667e7812 */ /* 0x040fe200078e3cff */
[----:B------:R-:W-:Y:S01]  /*1170*/  IMAD.HI.U32 R6, R7, R20, RZ ;  /* 0x0000001407067227 */ /* 0x000fe200078e00ff */
[----:B------:R-:W-:-:S02]  /*1180*/  LOP3.LUT R120, R102, 0x30, RZ, 0x3c, !PT ;  /* 0x0000003066787812 */ /* 0x000fc400078e3cff */
[----:B------:R-:W-:Y:S01]  /*1190*/  IABS R19, R103 ;  /* 0x0000006700137213 */ /* 0x000fe20000000000 */
[----:B------:R-:W-:Y:S01]  /*11a0*/  IMAD.MOV R6, RZ, RZ, -R6 ;  /* 0x000000ffff067224 */ /* 0x000fe200078e0a06 */
[C---:B------:R-:W-:Y:S01]  /*11b0*/  LOP3.LUT R117, R102.reuse, 0x40, RZ, 0x3c, !PT ;  /* 0x0000004066757812 */ /* 0x040fe200078e3cff */
[----:B------:R-:W-:Y:S01]  /*11c0*/  @!P3 IMAD.MOV R8, RZ, RZ, -R8 ;  /* 0x000000ffff08b224 */ /* 0x000fe200078e0a08 */
[C---:B------:R-:W-:Y:S01]  /*11d0*/  ISETP.GT.U32.AND P3, PT, R25.reuse, R14, PT ;  /* 0x0000000e1900720c */ /* 0x040fe20003f64070 */
[----:B------:R-:W-:Y:S01]  /*11e0*/  IMAD R20, R25, R6, R20 ;  /* 0x0000000619147224 */ /* 0x000fe200078e0214 */
[C---:B------:R-:W-:Y:S01]  /*11f0*/  LOP3.LUT R113, R102.reuse, 0x50, RZ, 0x3c, !PT ;  /* 0x0000005066717812 */ /* 0x040fe200078e3cff */
[----:B------:R-:W-:Y:S01]  /*1200*/  IMAD.HI.U32 R6, R7, R22, RZ ;  /* 0x0000001607067227 */ /* 0x000fe200078e00ff */
[----:B------:R-:W-:-:S03]  /*1210*/  LOP3.LUT R158, R102, 0x60, RZ, 0x3c, !PT ;  /* 0x00000060669e7812 */ /* 0x000fc600078e3cff */
[--C-:B------:R-:W-:Y:S01]  /*1220*/  @!P2 IMAD.IADD R16, R16, 0x1, -R25.reuse ;  /* 0x000000011010a824 */ /* 0x100fe200078e0a19 */
[----:B------:R-:W-:Y:S01]  /*1230*/  ISETP.GE.AND P2, PT, R24, RZ, PT ;  /* 0x000000ff1800720c */ /* 0x000fe20003f46270 */
[----:B------:R-:W-:Y:S01]  /*1240*/  @!P5 IMAD.IADD R18, R18, 0x1, -R25 ;  /* 0x000000011212d824 */ /* 0x000fe200078e0a19 */
[----:B------:R-:W-:Y:S01]  /*1250*/  IABS R24, R36 ;  /* 0x0000002400187213 */ /* 0x000fe20000000000 */
[----:B------:R-:W-:Y:S01]  /*1260*/  IMAD.MOV R6, RZ, RZ, -R6 ;  /* 0x000000ffff067224 */ /* 0x000fe200078e0a06 */
[----:B------:R-:W-:Y:S01]  /*1270*/  ISETP.GT.U32.AND P5, PT, R25, R20, PT ;  /* 0x000000141900720c */ /* 0x000fe20003fa4070 */
[----:B------:R-:W-:-:S04]  /*1280*/  IMAD.HI.U32 R9, R7, R26, RZ ;  /* 0x0000001a07097227 */ /* 0x000fc800078e00ff */
[----:B------:R-:W-:Y:S01]  /*1290*/  @!P1 IMAD.MOV R10, RZ, RZ, -R10 ;  /* 0x000000ffff0a9224 */ /* 0x000fe200078e0a0a */
[----:B------:R-:W-:Y:S01]  /*12a0*/  ISETP.GT.U32.AND P1, PT, R25, R16, PT ;  /* 0x000000101900720c */ /* 0x000fe20003f24070 */
[----:B------:R-:W-:-:S04]  /*12b0*/  IMAD.HI.U32 R15, R7, R24, RZ ;  /* 0x00000018070f7227 */ /* 0x000fc800078e00ff */
[C---:B------:R-:W-:Y:S02]  /*12c0*/  IMAD R22, R25.reuse, R6, R22 ;  /* 0x0000000619167224 */ /* 0x040fe400078e0216 */
[----:B------:R-:W-:Y:S02]  /*12d0*/  IMAD.MOV R9, RZ, RZ, -R9 ;  /* 0x000000ffff097224 */ /* 0x000fe400078e0a09 */
[----:B------:R-:W-:Y:S02]  /*12e0*/  IMAD.MOV.U32 R6, RZ, RZ, R19 ;  /* 0x000000ffff067224 */ /* 0x000fe400078e0013 */
[----:B------:R-:W-:Y:S01]  /*12f0*/  @!P4 IMAD.MOV R11, RZ, RZ, -R11 ;  /* 0x000000ffff0bc224 */ /* 0x000fe200078e0a0b */
[C---:B------:R-:W-:Y:S01]  /*1300*/  ISETP.GT.U32.AND P4, PT, R25.reuse, R17, PT ;  /* 0x000000111900720c */ /* 0x040fe20003f84070 */
[----:B------:R-:W-:Y:S02]  /*1310*/  IMAD.MOV R15, RZ, RZ, -R15 ;  /* 0x000000ffff0f7224 */ /* 0x000fe400078e0a0f */
[----:B------:R-:W-:-:S02]  /*1320*/  IMAD R26, R25, R9, R26 ;  /* 0x00000009191a7224 */ /* 0x000fc400078e021a */
[----:B------:R-:W-:-:S04]  /*1330*/  IMAD.HI.U32 R4, R4, R6, RZ ;  /* 0x0000000604047227 */ /* 0x000fc800078e00ff */
[C---:B------:R-:W-:Y:S01]  /*1340*/  IMAD R27, R25.reuse, R15, R24 ;  /* 0x0000000f191b7224 */ /* 0x040fe200078e0218 */
[----:B------:R-:W-:Y:S01]  /*1350*/  LOP3.LUT R24, RZ, R3, RZ, 0x33, !PT ;  /* 0x00000003ff187212 */ /* 0x000fe200078e33ff */
[----:B------:R-:W-:Y:S01]  /*1360*/  @!P5 IMAD.IADD R20, R20, 0x1, -R25 ;  /* 0x000000011414d824 */ /* 0x000fe200078e0a19 */
[C---:B------:R-:W-:Y:S01]  /*1370*/  ISETP.GT.U32.AND P5, PT, R25.reuse, R18, PT ;  /* 0x000000121900720c */ /* 0x040fe20003fa4070 */
[----:B------:R-:W-:Y:S01]  /*1380*/  @!P6 IMAD.MOV R13, RZ, RZ, -R13 ;  /* 0x000000ffff0de224 */ /* 0x000fe200078e0a0d */
[C---:B------:R-:W-:Y:S01]  /*1390*/  ISETP.GT.U32.AND P6, PT, R25.reuse, R22, PT ;  /* 0x000000161900720c */ /* 0x040fe20003fc4070 */
[----:B------:R-:W-:Y:S02]  /*13a0*/  IMAD.MOV R4, RZ, RZ, -R4 ;  /* 0x000000ffff047224 */ /* 0x000fe400078e0a04 */
[--C-:B------:R-:W-:Y:S01]  /*13b0*/  @!P3 IMAD.IADD R14, R14, 0x1, -R25.reuse ;  /* 0x000000010e0eb824 */ /* 0x100fe200078e0a19 */
[C---:B------:R-:W-:Y:S01]  /*13c0*/  ISETP.GT.U32.AND P3, PT, R25.reuse, R26, PT ;  /* 0x0000001a1900720c */ /* 0x040fe20003f64070 */
[----:B------:R-:W-:Y:S01]  /*13d0*/  @!P0 IMAD.MOV R12, RZ, RZ, -R12 ;  /* 0x000000ffff0c8224 */ /* 0x000fe200078e0a0c */
[C---:B------:R-:W-:Y:S01]  /*13e0*/  ISETP.GT.U32.AND P0, PT, R25.reuse, R20, PT ;  /* 0x000000141900720c */ /* 0x040fe20003f04070 */
[----:B------:R-:W-:Y:S01]  /*13f0*/  @!P1 IMAD.IADD R16, R16, 0x1, -R25 ;  /* 0x0000000110109824 */ /* 0x000fe200078e0a19 */
[----:B------:R-:W-:Y:S01]  /*1400*/  ISETP.GT.U32.AND P1, PT, R25, R27, PT ;  /* 0x0000001b1900720c */ /* 0x000fe20003f24070 */
[----:B------:R-:W-:-:S02]  /*1410*/  IMAD R4, R23, R4, R6 ;  /* 0x0000000417047224 */ /* 0x000fc400078e0206 */
[----:B------:R-:W-:-:S04]  /*1420*/  IMAD.HI.U32 R7, R7, R28, RZ ;  /* 0x0000001c07077227 */ /* 0x000fc800078e00ff */
[----:B------:R-:W-:Y:S01]  /*1430*/  @!P4 IMAD.IADD R17, R17, 0x1, -R25 ;  /* 0x000000011111c824 */ /* 0x000fe200078e0a19 */
[----:B------:R-:W-:Y:S01]  /*1440*/  ISETP.GT.U32.AND P4, PT, R23, R4, PT ;  /* 0x000000041700720c */ /* 0x000fe20003f84070 */
[----:B------:R-:W-:Y:S02]  /*1450*/  IMAD.MOV R7, RZ, RZ, -R7 ;  /* 0x000000ffff077224 */ /* 0x000fe400078e0a07 */
[--C-:B------:R-:W-:Y:S02]  /*1460*/  @!P6 IMAD.IADD R22, R22, 0x1, -R25.reuse ;  /* 0x000000011616e824 */ /* 0x100fe400078e0a19 */
[C---:B------:R-:W-:Y:S02]  /*1470*/  IMAD R28, R25.reuse, R7, R28 ;  /* 0x00000007191c7224 */ /* 0x040fe400078e021c */
[--C-:B------:R-:W-:Y:S01]  /*1480*/  @!P3 IMAD.IADD R26, R26, 0x1, -R25.reuse ;  /* 0x000000011a1ab824 */ /* 0x100fe200078e0a19 */
[----:B------:R-:W1:Y:S01]  /*1490*/  LDC.64 R6, c[0x0][0x230] ;  /* 0x00008c00ff067b82 */ /* 0x000e620000000a00 */
[----:B------:R-:W-:Y:S01]  /*14a0*/  IMAD.MOV.U32 R15, RZ, RZ, R14 ;  /* 0x000000ffff0f7224 */ /* 0x000fe200078e000e */
[----:B------:R-:W-:Y:S01]  /*14b0*/  ISETP.GT.U32.AND P6, PT, R25, R28, PT ;  /* 0x0000001c1900720c */ /* 0x000fe20003fc4070 */
[--C-:B------:R-:W-:Y:S01]  /*14c0*/  @!P0 IMAD.IADD R20, R20, 0x1, -R25.reuse ;  /* 0x0000000114148824 */ /* 0x100fe200078e0a19 */
[----:B------:R-:W-:Y:S01]  /*14d0*/  ISETP.GE.AND P0, PT, R32, RZ, PT ;  /* 0x000000ff2000720c */ /* 0x000fe20003f06270 */
[----:B------:R-:W-:Y:S01]  /*14e0*/  @!P1 IMAD.IADD R27, R27, 0x1, -R25 ;  /* 0x000000011b1b9824 */ /* 0x000fe200078e0a19 */
[C---:B------:R-:W-:Y:S01]  /*14f0*/  ISETP.GT.U32.AND P1, PT, R25.reuse, R22, PT ;  /* 0x000000161900720c */ /* 0x040fe20003f24070 */
[----:B------:R-:W-:Y:S01]  /*1500*/  @!P2 IMAD.MOV R15, RZ, RZ, -R15 ;  /* 0x000000ffff0fa224 */ /* 0x000fe200078e0a0f */
[----:B------:R-:W-:Y:S01]  /*1510*/  ISETP.GT.U32.AND P2, PT, R25, R26, PT ;  /* 0x0000001a1900720c */ /* 0x000fe20003f44070 */
[----:B------:R-:W-:Y:S01]  /*1520*/  @!P5 IMAD.IADD R18, R18, 0x1, -R25 ;  /* 0x000000011212d824 */ /* 0x000fe200078e0a19 */
[----:B------:R-:W-:Y:S01]  /*1530*/  ISETP.GE.AND P5, PT, R31, RZ, PT ;  /* 0x000000ff1f00720c */ /* 0x000fe20003fa6270 */
[----:B------:R-:W-:Y:S01]  /*1540*/  @!P4 IMAD.IADD R4, R4, 0x1, -R23 ;  /* 0x000000010404c824 */ /* 0x000fe200078e0a17 */
[----:B------:R-:W-:Y:S01]  /*1550*/  ISETP.GE.AND P3, PT, R33, RZ, PT ;  /* 0x000000ff2100720c */ /* 0x000fe20003f66270 */
[----:B------:R-:W-:-:S02]  /*1560*/  IMAD.MOV.U32 R19, RZ, RZ, R17 ;  /* 0x000000ffff137224 */ /* 0x000fc400078e0011 */
[----:B------:R-:W-:Y:S01]  /*1570*/  IMAD.MOV.U32 R9, RZ, RZ, R16 ;  /* 0x000000ffff097224 */ /* 0x000fe200078e0010 */
[----:B------:R-:W-:Y:S01]  /*1580*/  ISETP.GT.U32.AND P4, PT, R23, R4, PT ;  /* 0x000000041700720c */ /* 0x000fe20003f84070 */
[----:B------:R-:W-:Y:S02]  /*1590*/  @!P6 IMAD.IADD R28, R28, 0x1, -R25 ;  /* 0x000000011c1ce824 */ /* 0x000fe400078e0a19 */
[----:B------:R-:W-:Y:S01]  /*15a0*/  @!P0 IMAD.MOV R19, RZ, RZ, -R19 ;  /* 0x000000ffff138224 */ /* 0x000fe200078e0a13 */
[----:B------:R-:W-:Y:S01]  /*15b0*/  ISETP.GE.AND P0, PT, R103, RZ, PT ;  /* 0x000000ff6700720c */ /* 0x000fe20003f06270 */
[--C-:B------:R-:W-:Y:S01]  /*15c0*/  @!P1 IMAD.IADD R22, R22, 0x1, -R25.reuse ;  /* 0x0000000116169824 */ /* 0x100fe200078e0a19 */
[----:B------:R-:W-:Y:S01]  /*15d0*/  ISETP.GE.AND P1, PT, R21, RZ, PT ;  /* 0x000000ff1500720c */ /* 0x000fe20003f26270 */
[----:B------:R-:W-:Y:S01]  /*15e0*/  @!P2 IMAD.IADD R26, R26, 0x1, -R25 ;  /* 0x000000011a1aa824 */ /* 0x000fe200078e0a19 */
[----:B------:R-:W-:Y:S01]  /*15f0*/  ISETP.NE.AND P2, PT, R2, RZ, PT ;  /* 0x000000ff0200720c */ /* 0x000fe20003f45270 */
[----:B------:R-:W-:Y:S01]  /*1600*/  @!P5 IMAD.MOV R9, RZ, RZ, -R9 ;  /* 0x000000ffff09d224 */ /* 0x000fe200078e0a09 */
[C---:B------:R-:W-:Y:S01]  /*1610*/  ISETP.GT.U32.AND P5, PT, R25.reuse, R27, PT ;  /* 0x0000001b1900720c */ /* 0x040fe20003fa4070 */
[----:B------:R-:W-:Y:S01]  /*1620*/  IMAD.MOV.U32 R21, RZ, RZ, R18 ;  /* 0x000000ffff157224 */ /* 0x000fe200078e0012 */
[----:B------:R-:W-:Y:S01]  /*1630*/  ISETP.GT.U32.AND P6, PT, R25, R28, PT ;  /* 0x0000001c1900720c */ /* 0x000fe20003fc4070 */
[----:B------:R-:W-:Y:S01]  /*1640*/  @!P4 IMAD.IADD R4, R4, 0x1, -R23 ;  /* 0x000000010404c824 */ /* 0x000fe200078e0a17 */
[----:B------:R-:W-:Y:S01]  /*1650*/  ISETP.GE.AND P4, PT, R35, RZ, PT ;  /* 0x000000ff2300720c */ /* 0x000fe20003f86270 */
[----:B------:R-:W-:-:S02]  /*1660*/  IMAD.MOV.U32 R23, RZ, RZ, R20 ;  /* 0x000000ffff177224 */ /* 0x000fc400078e0014 */
[----:B------:R-:W-:Y:S01]  /*1670*/  @!P3 IMAD.MOV R21, RZ, RZ, -R21 ;  /* 0x000000ffff15b224 */ /* 0x000fe200078e0a15 */
[----:B------:R-:W-:Y:S01]  /*1680*/  ISETP.GE.AND P3, PT, R34, RZ, PT ;  /* 0x000000ff2200720c */ /* 0x000fe20003f66270 */
[----:B------:R-:W-:Y:S01]  /*1690*/  @!P0 IMAD.MOV R4, RZ, RZ, -R4 ;  /* 0x000000ffff048224 */ /* 0x000fe200078e0a04 */
[-C--:B------:R-:W-:Y:S01]  /*16a0*/  ISETP.GE.AND P0, PT, R103, R2.reuse, PT ;  /* 0x000000026700720c */ /* 0x080fe20003f06270 */
[----:B------:R-:W-:Y:S01]  /*16b0*/  @!P1 IMAD.MOV R23, RZ, RZ, -R23 ;  /* 0x000000ffff179224 */ /* 0x000fe200078e0a17 */
[----:B------:R-:W-:Y:S01]  /*16c0*/  @!P2 LOP3.LUT R4, RZ, R2, RZ, 0x33, !PT ;  /* 0x00000002ff04a212 */ /* 0x000fe200078e33ff */
[--C-:B------:R-:W-:Y:S01]  /*16d0*/  @!P5 IMAD.IADD R27, R27, 0x1, -R25.reuse ;  /* 0x000000011b1bd824 */ /* 0x100fe200078e0a19 */
[----:B------:R-:W-:Y:S01]  /*16e0*/  ISETP.NE.AND P1, PT, R3, RZ, PT ;  /* 0x000000ff0300720c */ /* 0x000fe20003f25270 */
[----:B------:R-:W-:Y:S01]  /*16f0*/  @!P6 IMAD.IADD R28, R28, 0x1, -R25 ;  /* 0x000000011c1ce824 */ /* 0x000fe200078e0a19 */
[----:B------:R-:W-:Y:S01]  /*1700*/  ISETP.GE.AND P5, PT, R36, RZ, PT ;  /* 0x000000ff2400720c */ /* 0x000fe20003fa6270 */
[----:B-1----:R-:W-:Y:S01]  /*1710*/  VIADD R2, R6, 0xffffffff ;  /* 0xffffffff06027836 */ /* 0x002fe20000000000 */
[----:B------:R-:W-:Y:S01]  /*1720*/  ISETP.GE.AND P6, PT, R30, RZ, PT ;  /* 0x000000ff1e00720c */ /* 0x000fe20003fc6270 */
[----:B------:R-:W-:Y:S01]  /*1730*/  VIADD R30, R6, 0xfffffffe ;  /* 0xfffffffe061e7836 */ /* 0x000fe20000000000 */
[----:B------:R-:W-:Y:S01]  /*1740*/  SEL R20, R24, R5, !P1 ;  /* 0x0000000518147207 */ /* 0x000fe20004800000 */
[----:B------:R-:W-:Y:S01]  /*1750*/  IMAD R5, R4, R7, RZ ;  /* 0x0000000704057224 */ /* 0x000fe200078e02ff */
[----:B------:R-:W-:Y:S01]  /*1760*/  SEL R18, R24, R9, !P1 ;  /* 0x0000000918127207 */ /* 0x000fe20004800000 */
[----:B------:R-:W-:Y:S01]  /*1770*/  IMAD.MOV.U32 R25, RZ, RZ, R22 ;  /* 0x000000ffff197224 */ /* 0x000fe200078e0016 */
[----:B------:R-:W-:Y:S01]  /*1780*/  ISETP.GE.U32.AND P2, PT, R2, 0x7fffffe0, PT ;  /* 0x7fffffe00200780c */ /* 0x000fe20003f46070 */
[C---:B------:R-:W-:Y:S01]  /*1790*/  IMAD.SHL.U32 R4, R5.reuse, 0x4, RZ ;  /* 0x0000000405047824 */ /* 0x040fe200078e00ff */
[C---:B------:R-:W-:Y:S01]  /*17a0*/  SEL R9, R24.reuse, R23, !P1 ;  /* 0x0000001718097207 */ /* 0x040fe20004800000 */
[----:B------:R-:W-:Y:S01]  /*17b0*/  @!P4 IMAD.MOV R26, RZ, RZ, -R26 ;  /* 0x000000ffff1ac224 */ /* 0x000fe200078e0a1a */
[----:B------:R-:W-:Y:S01]  /*17c0*/  SEL R16, R24, R13, !P1 ;  /* 0x0000000d18107207 */ /* 0x000fe20004800000 */
[----:B------:R-:W-:Y:S01]  /*17d0*/  @!P3 IMAD.MOV R25, RZ, RZ, -R25 ;  /* 0x000000ffff19b224 */ /* 0x000fe200078e0a19 */
[----:B------:R-:W-:Y:S01]  /*17e0*/  ISETP.GE.U32.AND P3, PT, R30, 0x7fffffdf, PT ;  /* 0x7fffffdf1e00780c */ /* 0x000fe20003f66070 */
[----:B------:R-:W-:Y:S01]  /*17f0*/  VIADD R23, R6, 0xfffffffd ;  /* 0xfffffffd06177836 */ /* 0x000fe20000000000 */
[----:B------:R-:W-:Y:S01]  /*1800*/  IADD3 R140, P4, R4, UR8, RZ ;  /* 0x00000008048c7c10 */ /* 0x000fe2000ff9e0ff */
[----:B------:R-:W-:Y:S01]  /*1810*/  @!P5 IMAD.MOV R27, RZ, RZ, -R27 ;  /* 0x000000ffff1bd224 */ /* 0x000fe200078e0a1b */
[----:B------:R-:W-:Y:S01]  /*1820*/  SEL R13, R24, R26, !P1 ;  /* 0x0000001a180d7207 */ /* 0x000fe20004800000 */
[----:B------:R-:W-:Y:S01]  /*1830*/  @!P6 IMAD.MOV R28, RZ, RZ, -R28 ;  /* 0x000000ffff1ce224 */ /* 0x000fe200078e0a1c */
[----:B------:R-:W-:Y:S01]  /*1840*/  LEA.HI.X.SX32 R141, R5, UR9, 0x2, P4 ;  /* 0x00000009058d7c11 */ /* 0x000fe2000a0f16ff */
[----:B------:R-:W-:Y:S01]  /*1850*/  VIADD R2, R6, 0xfffffffc ;  /* 0xfffffffc06027836 */ /* 0x000fe20000000000 */
[----:B------:R-:W-:Y:S01]  /*1860*/  IADD3 R26, P6, R138, R140, RZ ;  /* 0x0000008c8a1a7210 */ /* 0x000fe20007fde0ff */
[----:B------:R-:W-:Y:S01]  /*1870*/  VIADD R7, R6, 0xfffffffa ;  /* 0xfffffffa06077836 */ /* 0x000fe20000000000 */
[----:B------:R-:W-:Y:S01]  /*1880*/  SEL R17, R24, R10, !P1 ;  /* 0x0000000a18117207 */ /* 0x000fe20004800000 */
[----:B------:R-:W-:Y:S01]  /*1890*/  VIADD R39, R126, UR7 ;  /* 0x000000077e277c36 */ /* 0x000fe20008000000 */
[----:B------:R-:W-:Y:S01]  /*18a0*/  SEL R14, R24, R8, !P1 ;  /* 0x00000008180e7207 */ /* 0x000fe20004800000 */
[----:B------:R-:W-:Y:S01]  /*18b0*/  VIADD R34, R6, 0xffffffe7 ;  /* 0xffffffe706227836 */ /* 0x000fe20000000000 */
[----:B------:R-:W-:Y:S01]  /*18c0*/  SEL R10, R24, R19, !P1 ;  /* 0x00000013180a7207 */ /* 0x000fe20004800000 */
[----:B------:R-:W-:Y:S01]  /*18d0*/  VIADD R148, R6, 0xffffffe0 ;  /* 0xffffffe006947836 */ /* 0x000fe20000000000 */
[----:B------:R-:W-:Y:S01]  /*18e0*/  ISETP.GE.U32.AND P5, PT, R23, 0x7fffffde, PT ;  /* 0x7fffffde1700780c */ /* 0x000fe20003fa6070 */
[----:B------:R-:W-:Y:S01]  /*18f0*/  VIADD R23, R102, UR7 ;  /* 0x0000000766177c36 */ /* 0x000fe20008000000 */
[----:B------:R-:W-:Y:S01]  /*1900*/  SEL R22, R24, R11, !P1 ;  /* 0x0000000b18167207 */ /* 0x000fe20004800000 */
[----:B------:R-:W-:Y:S01]  /*1910*/  VIADD R35, R6, 0xffffffe3 ;  /* 0xffffffe306237836 */ /* 0x000fe20000000000 */
[----:B------:R-:W-:Y:S01]  /*1920*/  SEL R8, R24, R21, !P1 ;  /* 0x0000001518087207 */ /* 0x000fe20004800000 */
[----:B------:R-:W-:Y:S01]  /*1930*/  VIADD R37, R6, 0xfffffff3 ;  /* 0xfffffff306257836 */ /* 0x000fe20000000000 */
[C---:B------:R-:W-:Y:S01]  /*1940*/  SEL R19, R24.reuse, R27, !P1 ;  /* 0x0000001b18137207 */ /* 0x040fe20004800000 */
[----:B------:R-:W-:Y:S01]  /*1950*/  @!PT LDS RZ, [RZ] ;  /* 0x00000000fffff984 */ /* 0x000fe20000000800 */
[----:B------:R-:W-:Y:S01]  /*1960*/  @!PT LDS RZ, [RZ] ;  /* 0x00000000fffff984 */ /* 0x000fe20000000800 */
[----:B------:R-:W-:Y:S01]  /*1970*/  @!PT LDS RZ, [RZ] ;  /* 0x00000000fffff984 */ /* 0x000fe20000000800 */
[----:B------:R-:W-:Y:S01]  /*1980*/  LDGSTS.E [R23], desc[UR18][R140.64], !P2 ;  /* 0x000000008c177fae */ /* 0x000fe2000d121852 */
[----:B------:R-:W-:Y:S01]  /*1990*/  SEL R12, R24, R12, !P1 ;  /* 0x0000000c180c7207 */ /* 0x000fe20004800000 */
[----:B------:R-:W-:Y:S01]  /*19a0*/  VIADD R41, R6, 0xfffffff2 ;  /* 0xfffffff206297836 */ /* 0x000fe20000000000 */
[----:B------:R-:W-:Y:S01]  /*19b0*/  SEL R15, R24, R15, !P1 ;  /* 0x0000000f180f7207 */ /* 0x000fe20004800000 */
[----:B------:R-:W-:Y:S01]  /*19c0*/  VIADD R97, R6, 0x1f ;  /* 0x0000001f06617836 */ /* 0x000fe20000000000 */
[----:B------:R-:W-:Y:S01]  /*19d0*/  SEL R11, R24, R25, !P1 ;  /* 0x00000019180b7207 */ /* 0x000fe20004800000 */
[----:B------:R-:W-:Y:S01]  /*19e0*/  VIADD R25, R134, UR7 ;  /* 0x0000000786197c36 */ /* 0x000fe20008000000 */
[----:B------:R-:W-:-:S02]  /*19f0*/  SEL R21, R24, R28, !P1 ;  /* 0x0000001c18157207 */ /* 0x000fc40004800000 */
[----:B------:R-:W-:Y:S02]  /*1a00*/  LEA.HI.X.SX32 R27, R146, R141, 0x2, P6 ;  /* 0x0000008d921b7211 */ /* 0x000fe400030f16ff */
[----:B------:R-:W-:Y:S02]  /*1a10*/  SEL R24, R24, R29, !P1 ;  /* 0x0000001d18187207 */ /* 0x000fe40004800000 */
[----:B------:R-:W-:Y:S01]  /*1a20*/  ISETP.GE.U32.AND P1, PT, R2, 0x7fffffdd, PT ;  /* 0x7fffffdd0200780c */ /* 0x000fe20003f26070 */
[----:B------:R-:W-:Y:S01]  /*1a30*/  VIADD R2, R6, 0xfffffffb ;  /* 0xfffffffb06027836 */ /* 0x000fe20000000000 */
[-C--:B------:R-:W-:Y:S01]  /*1a40*/  LEA R28, P4, R146, R140.reuse, 0x3 ;  /* 0x0000008c921c7211 */ /* 0x080fe200078818ff */
[----:B------:R1:W-:Y:S01]  /*1a50*/  LDGSTS.E [R23+0x4], desc[UR18][R26.64], !P3 ;  /* 0x000040001a177fae */ /* 0x0003e2000d921852 */
[----:B------:R-:W-:Y:S02]  /*1a60*/  IADD3 R30, P3, R136, R140, RZ ;  /* 0x0000008c881e7210 */ /* 0x000fe40007f7e0ff */
[----:B------:R-:W-:Y:S01]  /*1a70*/  ISETP.GE.U32.AND P2, PT, R2, 0x7fffffdc, PT ;  /* 0x7fffffdc0200780c */ /* 0x000fe20003f46070 */
[----:B------:R-:W-:Y:S01]  /*1a80*/  VIADD R2, R6, 0xfffffff9 ;  /* 0xfffffff906027836 */ /* 0x000fe20000000000 */
[----:B------:R-:W-:-:S02]  /*1a90*/  LEA.HI.X.SX32 R29, R137, R141, 0x2, P4 ;  /* 0x0000008d891d7211 */ /* 0x000fc400020f16ff */
[-C--:B------:R-:W-:Y:S02]  /*1aa0*/  LEA.HI.X.SX32 R31, R135, R141.reuse, 0x2, P3 ;  /* 0x0000008d871f7211 */ /* 0x080fe400018f16ff */
[----:B------:R-:W-:Y:S01]  /*1ab0*/  ISETP.GE.U32.AND P4, PT, R7, 0x7fffffdb, PT ;  /* 0x7fffffdb0700780c */ /* 0x000fe20003f86070 */
[----:B------:R2:W-:Y:S01]  /*1ac0*/  LDGSTS.E [R23+0x8], desc[UR18][R28.64], !P5 ;  /* 0x000080001c177fae */ /* 0x0005e2000e921852 */
[-C--:B------:R-:W-:Y:S01]  /*1ad0*/  LEA R32, P6, R146, R140.reuse, 0x4 ;  /* 0x0000008c92207211 */ /* 0x080fe200078c20ff */
[----:B------:R-:W-:Y:S01]  /*1ae0*/  VIADD R7, R6, 0xfffffff8 ;  /* 0xfffffff806077836 */ /* 0x000fe20000000000 */
[----:B------:R-:W-:Y:S01]  /*1af0*/  ISETP.GE.U32.AND P3, PT, R2, 0x7fffffda, PT ;  /* 0x7fffffda0200780c */ /* 0x000fe20003f66070 */
[----:B------:R3:W-:Y:S01]  /*1b00*/  LDGSTS.E [R23+0xc], desc[UR18][R30.64], !P1 ;  /* 0x0000c0001e177fae */ /* 0x0007e2000c921852 */
[----:B------:R-:W-:Y:S01]  /*1b10*/  VIADD R2, R6, 0xfffffff7 ;  /* 0xfffffff706027836 */ /* 0x000fe20000000000 */
[----:B-1----:R-:W-:Y:S02]  /*1b20*/  IADD3 R26, P1, R133, R140, RZ ;  /* 0x0000008c851a7210 */ /* 0x002fe40007f3e0ff */
[----:B------:R-:W-:-:S02]  /*1b30*/  LEA.HI.X.SX32 R33, R138, R141, 0x2, P6 ;  /* 0x0000008d8a217211 */ /* 0x000fc400030f16ff */
[-C--:B------:R-:W-:Y:S02]  /*1b40*/  LEA.HI.X.SX32 R27, R131, R141.reuse, 0x2, P1 ;  /* 0x0000008d831b7211 */ /* 0x080fe400008f16ff */
[-C--:B--2---:R-:W-:Y:S01]  /*1b50*/  IADD3 R28, P6, R132, R140.reuse, RZ ;  /* 0x0000008c841c7210 */ /* 0x084fe20007fde0ff */
[----:B------:R1:W-:Y:S01]  /*1b60*/  LDGSTS.E [R25], desc[UR18][R32.64], !P2 ;  /* 0x0000000020197fae */ /* 0x0003e2000d121852 */
[----:B------:R-:W-:Y:S01]  /*1b70*/  ISETP.GE.U32.AND P1, PT, R2, 0x7fffffd8, PT ;  /* 0x7fffffd80200780c */ /* 0x000fe20003f26070 */
[----:B------:R-:W-:Y:S01]  /*1b80*/  VIADD R2, R6, 0xfffffff5 ;  /* 0xfffffff506027836 */ /* 0x000fe20000000000 */
[----:B------:R-:W-:Y:S01]  /*1b90*/  LEA.HI.X.SX32 R29, R130, R141, 0x2, P6 ;  /* 0x0000008d821d7211 */ /* 0x000fe200030f16ff */
[----:B------:R2:W-:Y:S01]  /*1ba0*/  LDGSTS.E [R25+0x4], desc[UR18][R26.64], !P4 ;  /* 0x000040001a197fae */ /* 0x0005e2000e121852 */
[----:B------:R-:W-:Y:S01]  /*1bb0*/  ISETP.GE.U32.AND P5, PT, R7, 0x7fffffd9, PT ;  /* 0x7fffffd90700780c */ /* 0x000fe20003fa6070 */
[----:B------:R-:W-:Y:S01]  /*1bc0*/  VIADD R7, R6, 0xfffffff6 ;  /* 0xfffffff606077836 */ /* 0x000fe20000000000 */
[----:B------:R-:W-:Y:S01]  /*1bd0*/  ISETP.GE.U32.AND P4, PT, R2, 0x7fffffd6, PT ;  /* 0x7fffffd60200780c */ /* 0x000fe20003f86070 */
[----:B------:R-:W-:Y:S01]  /*1be0*/  LDGSTS.E [R25+0x8], desc[UR18][R28.64], !P3 ;  /* 0x000080001c197fae */ /* 0x000fe2000d921852 */
[C---:B------:R-:W-:Y:S01]  /*1bf0*/  VIADD R2, R6.reuse, 0xfffffff4 ;  /* 0xfffffff406027836 */ /* 0x040fe20000000000 */
[-C--:B---3--:R-:W-:Y:S01]  /*1c00*/  IADD3 R30, P3, R129, R140.reuse, RZ ;  /* 0x0000008c811e7210 */ /* 0x088fe20007f7e0ff */
[----:B------:R-:W-:Y:S01]  /*1c10*/  VIADD R23, R6, 0xffffffee ;  /* 0xffffffee06177836 */ /* 0x000fe20000000000 */
[----:B-1----:R-:W-:-:S02]  /*1c20*/  LEA R32, P6, R146, R140, 0x5 ;  /* 0x0000008c92207211 */ /* 0x002fc400078c28ff */
[-C--:B------:R-:W-:Y:S02]  /*1c30*/  LEA.HI.X.SX32 R31, R128, R141.reuse, 0x2, P3 ;  /* 0x0000008d801f7211 */ /* 0x080fe400018f16ff */
[----:B------:R-:W-:Y:S01]  /*1c40*/  ISETP.GE.U32.AND P3, PT, R2, 0x7fffffd5, PT ;  /* 0x7fffffd50200780c */ /* 0x000fe20003f66070 */
[----:B------:R-:W-:Y:S01]  /*1c50*/  VIADD R2, R6, 0xffffffec ;  /* 0xffffffec06027836 */ /* 0x000fe20000000000 */
[----:B------:R-:W-:Y:S01]  /*1c60*/  LEA.HI.X.SX32 R33, R127, R141, 0x2, P6 ;  /* 0x0000008d7f217211 */ /* 0x000fe200030f16ff */
[----:B--2---:R-:W-:Y:S01]  /*1c70*/  IMAD R27, R146, 0x24, RZ ;  /* 0x00000024921b7824 */ /* 0x004fe200078e02ff */
[----:B------:R1:W-:Y:S01]  /*1c80*/  LDGSTS.E [R25+0xc], desc[UR18][R30.64], !P5 ;  /* 0x0000c0001e197fae */ /* 0x0003e2000e921852 */
[----:B------:R-:W-:Y:S01]  /*1c90*/  ISETP.GE.U32.AND P2, PT, R7, 0x7fffffd7, PT ;  /* 0x7fffffd70700780c */ /* 0x000fe20003f46070 */
[----:B------:R-:W-:Y:S01]  /*1ca0*/  VIADD R7, R6, 0xffffffef ;  /* 0xffffffef06077836 */ /* 0x000fe20000000000 */
[----:B------:R-:W-:Y:S01]  /*1cb0*/  ISETP.GE.U32.AND P6, PT, R2, 0x7fffffcd, PT ;  /* 0x7fffffcd0200780c */ /* 0x000fe20003fc6070 */
[----:B------:R2:W-:Y:S01]  /*1cc0*/  LDGSTS.E [R39], desc[UR18][R32.64], !P1 ;  /* 0x0000000020277fae */ /* 0x0005e2000c921852 */
[----:B------:R-:W-:Y:S01]  /*1cd0*/  VIADD R2, R6, 0xffffffed ;  /* 0xffffffed06027836 */ /* 0x000fe20000000000 */
[----:B------:R-:W-:-:S04]  /*1ce0*/  IADD3 R26, P1, R27, R140, RZ ;  /* 0x0000008c1b1a7210 */ /* 0x000fc80007f3e0ff */
[----:B------:R-:W-:Y:S02]  /*1cf0*/  LEA.HI.X.SX32 R27, R125, R141, 0x2, P1 ;  /* 0x0000008d7d1b7211 */ /* 0x000fe400008f16ff */
[----:B------:R-:W-:Y:S01]  /*1d00*/  ISETP.GE.U32.AND P5, PT, R2, 0x7fffffce, PT ;  /* 0x7fffffce0200780c */ /* 0x000fe20003fa6070 */
[C---:B------:R-:W-:Y:S01]  /*1d10*/  VIADD R2, R6.reuse, 0xffffffe8 ;  /* 0xffffffe806027836 */ /* 0x040fe20000000000 */
[----:B------:R-:W-:Y:S01]  /*1d20*/  ISETP.GE.U32.AND P1, PT, R23, 0x7fffffcf, PT ;  /* 0x7fffffcf1700780c */ /* 0x000fe20003f26070 */
[C---:B-1----:R-:W-:Y:S01]  /*1d30*/  VIADD R25, R6.reuse, 0xffffffea ;  /* 0xffffffea06197836 */ /* 0x042fe20000000000 */
[----:B------:R-:W-:Y:S01]  /*1d40*/  SEL R23, RZ, 0x1, P6 ;  /* 0x00000001ff177807 */ /* 0x000fe20003000000 */
[C---:B------:R-:W-:Y:S01]  /*1d50*/  VIADD R30, R6.reuse, 0xffffffeb ;  /* 0xffffffeb061e7836 */ /* 0x040fe20000000000 */
[----:B------:R-:W-:Y:S01]  /*1d60*/  ISETP.GE.U32.AND P6, PT, R7, 0x7fffffd0, PT ;  /* 0x7fffffd00700780c */ /* 0x000fe20003fc6070 */
[C---:B------:R-:W-:Y:S01]  /*1d70*/  VIADD R7, R6.reuse, 0xffffffe9 ;  /* 0xffffffe906077836 */ /* 0x040fe20000000000 */
[----:B------:R-:W-:Y:S01]  /*1d80*/  SEL R28, RZ, 0x1fffe, P5 ;  /* 0x0001fffeff1c7807 */ /* 0x000fe20002800000 */
[----:B------:R-:W-:Y:S01]  /*1d90*/  VIADD R31, R6, 0xffffffe6 ;  /* 0xffffffe6061f7836 */ /* 0x000fe20000000000 */
[----:B------:R-:W-:Y:S01]  /*1da0*/  ISETP.GE.U32.AND P5, PT, R2, 0x7fffffc9, PT ;  /* 0x7fffffc90200780c */ /* 0x000fe20003fa6070 */
[----:B------:R1:W-:Y:S01]  /*1db0*/  LDGSTS.E [R39+0x4], desc[UR18][R26.64], !P2 ;  /* 0x000040001a277fae */ /* 0x0003e2000d121852 */
[----:B------:R-:W-:Y:S01]  /*1dc0*/  SEL R2, RZ, 0x4, P1 ;  /* 0x00000004ff027807 */ /* 0x000fe20000800000 */
[----:B------:R-:W-:Y:S01]  /*1dd0*/  IMAD.IADD R23, R23, 0x1, R28 ;  /* 0x0000000117177824 */ /* 0x000fe200078e021c */
[----:B------:R-:W-:-:S02]  /*1de0*/  ISETP.GE.U32.AND P1, PT, R7, 0x7fffffca, PT ;  /* 0x7fffffca0700780c */ /* 0x000fc40003f26070 */
[----:B------:R-:W-:Y:S02]  /*1df0*/  SEL R7, RZ, 0x7fff8, P6 ;  /* 0x0007fff8ff077807 */ /* 0x000fe40003000000 */
[----:B------:R-:W-:Y:S01]  /*1e00*/  ISETP.GE.U32.AND P6, PT, R25, 0x7fffffcb, PT ;  /* 0x7fffffcb1900780c */ /* 0x000fe20003fc6070 */
[----:B------:R-:W-:Y:S01]  /*1e10*/  VIADD R25, R6, 0xffffffe4 ;  /* 0xffffffe406197836 */ /* 0x000fe20000000000 */
[----:B------:R-:W-:Y:S02]  /*1e20*/  SEL R29, RZ, 0x1, P5 ;  /* 0x00000001ff1d7807 */ /* 0x000fe40002800000 */
[----:B------:R-:W-:Y:S01]  /*1e30*/  ISETP.GE.U32.AND P5, PT, R30, 0x7fffffcc, PT ;  /* 0x7fffffcc1e00780c */ /* 0x000fe20003fa6070 */
[----:B------:R-:W-:Y:S01]  /*1e40*/  VIADD R30, R6, 0xffffffe5 ;  /* 0xffffffe5061e7836 */ /* 0x000fe20000000000 */
[----:B--2---:R-:W-:Y:S02]  /*1e50*/  SEL R32, RZ, 0x1fffe, P1 ;  /* 0x0001fffeff207807 */ /* 0x004fe40000800000 */
[----:B------:R-:W-:-:S02]  /*1e60*/  ISETP.GE.U32.AND P1, PT, R25, 0x7fffffc5, PT ;  /* 0x7fffffc51900780c */ /* 0x000fc40003f26070 */
[----:B------:R-:W-:Y:S01]  /*1e70*/  SEL R25, RZ, 0x4, P6 ;  /* 0x00000004ff197807 */ /* 0x000fe20003000000 */
[----:B------:R-:W-:Y:S01]  /*1e80*/  IMAD.IADD R29, R29, 0x1, R32 ;  /* 0x000000011d1d7824 */ /* 0x000fe200078e0220 */
[----:B------:R-:W-:Y:S02]  /*1e90*/  ISETP.GE.U32.AND P6, PT, R30, 0x7fffffc6, PT ;  /* 0x7fffffc61e00780c */ /* 0x000fe40003fc6070 */
[----:B------:R-:W-:Y:S02]  /*1ea0*/  SEL R30, RZ, 0x7fff8, P5 ;  /* 0x0007fff8ff1e7807 */ /* 0x000fe40002800000 */
[----:B------:R-:W-:Y:S01]  /*1eb0*/  ISETP.GE.U32.AND P5, PT, R31, 0x7fffffc7, PT ;  /* 0x7fffffc71f00780c */ /* 0x000fe20003fa6070 */
[----:B------:R-:W-:Y:S01]  /*1ec0*/  VIADD R31, R6, 0xffffffe1 ;  /* 0xffffffe1061f7836 */ /* 0x000fe20000000000 */
[----:B------:R-:W-:Y:S02]  /*1ed0*/  SEL R33, RZ, 0x1, P1 ;  /* 0x00000001ff217807 */ /* 0x000fe40000800000 */
[----:B------:R-:W-:Y:S01]  /*1ee0*/  ISETP.GE.U32.AND P1, PT, R34, 0x7fffffc8, PT ;  /* 0x7fffffc82200780c */ /* 0x000fe20003f26070 */
[----:B------:R-:W-:Y:S01]  /*1ef0*/  VIADD R34, R6, 0xffffffe2 ;  /* 0xffffffe206227836 */ /* 0x000fe20000000000 */
[----:B------:R-:W-:-:S02]  /*1f00*/  SEL R36, RZ, 0x1fffe, P6 ;  /* 0x0001fffeff247807 */ /* 0x000fc40003000000 */
[----:B------:R-:W-:Y:S02]  /*1f10*/  ISETP.GE.U32.AND P6, PT, R31, 0x7fffffc2, PT ;  /* 0x7fffffc21f00780c */ /* 0x000fe40003fc6070 */
[----:B------:R-:W-:Y:S01]  /*1f20*/  SEL R31, RZ, 0x4, P5 ;  /* 0x00000004ff1f7807 */ /* 0x000fe20002800000 */
[----:B------:R-:W-:Y:S01]  /*1f30*/  IMAD.IADD R33, R33, 0x1, R36 ;  /* 0x0000000121217824 */ /* 0x000fe200078e0224 */
[----:B------:R-:W-:Y:S01]  /*1f40*/  ISETP.GE.U32.AND P5, PT, R34, 0x7fffffc3, PT ;  /* 0x7fffffc32200780c */ /* 0x000fe20003fa6070 */
[----:B------:R-:W-:Y:S01]  /*1f50*/  VIADD R36, R0, 0x1 ;  /* 0x0000000100247836 */ /* 0x000fe20000000000 */
[----:B------:R-:W-:Y:S02]  /*1f60*/  SEL R40, RZ, 0x1fffe, P6 ;  /* 0x0001fffeff287807 */ /* 0x000fe40003000000 */
[----:B------:R-:W-:Y:S02]  /*1f70*/  SEL R34, RZ, 0x7fff8, P1 ;  /* 0x0007fff8ff227807 */ /* 0x000fe40000800000 */
[----:B------:R-:W-:-:S02]  /*1f80*/  ISETP.GE.U32.AND P6, PT, R148, 0x7fffffc1, PT ;  /* 0x7fffffc19400780c */ /* 0x000fc40003fc6070 */
[----:B------:R-:W-:Y:S02]  /*1f90*/  ISETP.GE.U32.AND P1, PT, R35, 0x7fffffc4, PT ;  /* 0x7fffffc42300780c */ /* 0x000fe40003f26070 */
[----:B------:R-:W-:Y:S02]  /*1fa0*/  SEL R35, RZ, 0x4, P5 ;  /* 0x00000004ff237807 */ /* 0x000fe40002800000 */
[----:B------:R-:W-:Y:S02]  /*1fb0*/  ISETP.GE.U32.AND P5, PT, R37, 0x7fffffd4, PT ;  /* 0x7fffffd42500780c */ /* 0x000fe40003fa6070 */
[----:B------:R-:W-:Y:S02]  /*1fc0*/  SEL R37, RZ, 0x1, P6 ;  /* 0x00000001ff257807 */ /* 0x000fe40003000000 */
[----:B------:R-:W-:Y:S02]  /*1fd0*/  LOP3.LUT R29, R29, 0x3, RZ, 0xc0, !PT ;  /* 0x000000031d1d7812 */ /* 0x000fe400078ec0ff */
[----:B------:R-:W-:Y:S01]  /*1fe0*/  SEL R38, RZ, 0x7fff8, P1 ;  /* 0x0007fff8ff267807 */ /* 0x000fe20000800000 */
[----:B------:R-:W-:Y:S01]  /*1ff0*/  IMAD.IADD R37, R37, 0x1, R40 ;  /* 0x0000000125257824 */ /* 0x000fe200078e0228 */
[----:B------:R-:W-:-:S02]  /*2000*/  LOP3.LUT R23, R23, 0x3, RZ, 0xc0, !PT ;  /* 0x0000000317177812 */ /* 0x000fc400078ec0ff */
[----:B------:R-:W-:Y:S01]  /*2010*/  IADD3 R25, R29, R30, R25 ;  /* 0x0000001e1d197210 */ /* 0x000fe20007ffe019 */
[C---:B------:R-:W-:Y:S01]  /*2020*/  IMAD R29, R146.reuse, 0x28, RZ ;  /* 0x00000028921d7824 */ /* 0x040fe200078e02ff */
[----:B------:R-:W-:Y:S02]  /*2030*/  LOP3.LUT R37, R37, 0x3, RZ, 0xc0, !PT ;  /* 0x0000000325257812 */ /* 0x000fe400078ec0ff */
[----:B------:R-:W-:Y:S02]  /*2040*/  LOP3.LUT R33, R33, 0x3, RZ, 0xc0, !PT ;  /* 0x0000000321217812 */ /* 0x000fe400078ec0ff */
[----:B------:R-:W-:Y:S01]  /*2050*/  IADD3 R35, R37, R38, R35 ;  /* 0x0000002625237210 */ /* 0x000fe20007ffe023 */
[C---:B------:R-:W-:Y:S01]  /*2060*/  IMAD R37, R146.reuse, 0x7c, RZ ;  /* 0x0000007c92257824 */ /* 0x040fe200078e02ff */
[----:B------:R-:W-:Y:S01]  /*2070*/  IADD3 R2, R23, R7, R2 ;  /* 0x0000000717027210 */ /* 0x000fe20007ffe002 */
[----:B------:R-:W-:Y:S01]  /*2080*/  IMAD.SHL.U32 R7, R25, 0x100, RZ ;  /* 0x0000010019077824 */ /* 0x000fe200078e00ff */
[----:B------:R-:W-:Y:S01]  /*2090*/  IADD3 R31, R33, R34, R31 ;  /* 0x00000022211f7210 */ /* 0x000fe20007ffe01f */
[C---:B------:R-:W-:Y:S01]  /*20a0*/  IMAD R23, R146.reuse, 0x2c, RZ ;  /* 0x0000002c92177824 */ /* 0x040fe200078e02ff */
[----:B------:R-:W-:Y:S01]  /*20b0*/  LOP3.LUT R30, R35, 0xf, RZ, 0xc0, !PT ;  /* 0x0000000f231e7812 */ /* 0x000fe200078ec0ff */
[C---:B------:R-:W-:Y:S01]  /*20c0*/  IMAD R25, R146.reuse, 0x38, RZ ;  /* 0x0000003892197824 */ /* 0x040fe200078e02ff */
[-C--:B------:R-:W-:Y:S01]  /*20d0*/  IADD3 R28, P2, R29, R140.reuse, RZ ;  /* 0x0000008c1d1c7210 */ /* 0x080fe20007f5e0ff */
[----:B------:R-:W-:Y:S01]  /*20e0*/  IMAD R33, R146, 0x3c, RZ ;  /* 0x0000003c92217824 */ /* 0x000fe200078e02ff */
[----:B------:R-:W-:Y:S01]  /*20f0*/  LOP3.LUT R7, R7, 0xf00, RZ, 0xe2, !PT ;  /* 0x00000f0007077812 */ /* 0x000fe200078ee2ff */
[----:B------:R-:W-:Y:S01]  /*2100*/  IMAD R30, R31, 0x10, R30 ;  /* 0x000000101f1e7824 */ /* 0x000fe200078e021e */
[-C--:B------:R-:W-:Y:S01]  /*2110*/  LEA.HI.X.SX32 R29, R124, R141.reuse, 0x2, P2 ;  /* 0x0000008d7c1d7211 */ /* 0x080fe200010f16ff */
[----:B------:R-:W-:Y:S01]  /*2120*/  IMAD R31, R146, 0x30, RZ ;  /* 0x00000030921f7824 */ /* 0x000fe200078e02ff */
[-C--:B-1----:R-:W-:Y:S01]  /*2130*/  IADD3 R26, P2, R23, R140.reuse, RZ ;  /* 0x0000008c171a7210 */ /* 0x082fe20007f5e0ff */
[----:B------:R-:W-:Y:S01]  /*2140*/  IMAD R2, R2, 0x1000, R7 ;  /* 0x0000100002027824 */ /* 0x000fe200078e0207 */
[----:B------:R-:W-:Y:S01]  /*2150*/  LOP3.LUT R7, R30, 0xff, RZ, 0xc0, !PT ;  /* 0x000000ff1e077812 */ /* 0x000fe200078ec0ff */
[----:B------:R-:W-:Y:S01]  /*2160*/  VIADD R23, R6, 0xfffffff1 ;  /* 0xfffffff106177836 */ /* 0x000fe20000000000 */
[-C--:B------:R-:W-:Y:S01]  /*2170*/  LEA.HI.X.SX32 R27, R123, R141.reuse, 0x2, P2 ;  /* 0x0000008d7b1b7211 */ /* 0x080fe200010f16ff */
[----:B------:R1:W-:Y:S01]  /*2180*/  LDGSTS.E [R39+0x8], desc[UR18][R28.64], !P4 ;  /* 0x000080001c277fae */ /* 0x0003e2000e121852 */
[----:B------:R-:W-:Y:S01]  /*2190*/  ISETP.GE.U32.AND P1, PT, R41, 0x7fffffd3, PT ;  /* 0x7fffffd32900780c */ /* 0x000fe20003f26070 */
[----:B------:R-:W-:Y:S01]  /*21a0*/  IMAD.IADD R7, R2, 0x1, R7 ;  /* 0x0000000102077824 */ /* 0x000fe200078e0207 */
[----:B------:R-:W-:Y:S01]  /*21b0*/  ISETP.GE.U32.AND P2, PT, R23, 0x7fffffd2, PT ;  /* 0x7fffffd21700780c */ /* 0x000fe20003f46070 */
[----:B------:R-:W-:Y:S01]  /*21c0*/  IMAD R23, R146, 0x34, RZ ;  /* 0x0000003492177824 */ /* 0x000fe200078e02ff */
[----:B------:R2:W-:Y:S01]  /*21d0*/  LDGSTS.E [R39+0xc], desc[UR18][R26.64], !P3 ;  /* 0x0000c0001a277fae */ /* 0x0005e2000d921852 */
[----:B------:R-:W-:Y:S01]  /*21e0*/  IADD3 R30, P3, R31, R140, RZ ;  /* 0x0000008c1f1e7210 */ /* 0x000fe20007f7e0ff */
[----:B------:R-:W-:Y:S01]  /*21f0*/  VIADD R2, R6, 0xfffffff0 ;  /* 0xfffffff006027836 */ /* 0x000fe20000000000 */
[----:B------:R-:W-:Y:S01]  /*2200*/  LOP3.LUT R34, R7, 0xffff, RZ, 0xc0, !PT ;  /* 0x0000ffff07227812 */ /* 0x000fe200078ec0ff */
[----:B------:R-:W-:Y:S01]  /*2210*/  VIADD R7, R120, UR7 ;  /* 0x0000000778077c36 */ /* 0x000fe20008000000 */
[----:B------:R-:W-:-:S02]  /*2220*/  LEA.HI.X.SX32 R31, R136, R141, 0x2, P3 ;  /* 0x0000008d881f7211 */ /* 0x000fc400018f16ff */
[----:B------:R-:W-:Y:S02]  /*2230*/  CS2R R40, SRZ ;  /* 0x0000000000287805 */ /* 0x000fe4000001ff00 */
[-C--:B-1----:R-:W-:Y:S02]  /*2240*/  IADD3 R28, P4, R23, R140.reuse, RZ ;  /* 0x0000008c171c7210 */ /* 0x082fe40007f9e0ff */
[----:B------:R-:W-:Y:S01]  /*2250*/  SHF.R.U32.HI R23, RZ, 0xf, R34 ;  /* 0x0000000fff177819 */ /* 0x000fe20000011622 */
[----:B------:R1:W-:Y:S01]  /*2260*/  LDGSTS.E [R7], desc[UR18][R30.64], !P5 ;  /* 0x000000001e077fae */ /* 0x0003e2000e921852 */
[-C--:B------:R-:W-:Y:S02]  /*2270*/  LEA.HI.X.SX32 R29, R122, R141.reuse, 0x2, P4 ;  /* 0x0000008d7a1d7211 */ /* 0x080fe400020f16ff */
[----:B--2---:R-:W-:Y:S02]  /*2280*/  CS2R R38, SRZ ;  /* 0x0000000000267805 */ /* 0x004fe4000001ff00 */
[----:B------:R-:W-:Y:S01]  /*2290*/  IADD3 R26, P3, R25, R140, RZ ;  /* 0x0000008c191a7210 */ /* 0x000fe20007f7e0ff */
[----:B------:R-:W-:Y:S01]  /*22a0*/  IMAD R25, R146, 0x68, RZ ;  /* 0x0000006892197824 */ /* 0x000fe200078e02ff */
[----:B------:R-:W-:Y:S01]  /*22b0*/  ISETP.GE.U32.AND P4, PT, R2, 0x7fffffd1, PT ;  /* 0x7fffffd10200780c */ /* 0x000fe20003f86070 */
[----:B------:R2:W-:Y:S01]  /*22c0*/  LDGSTS.E [R7+0x4], desc[UR18][R28.64], !P1 ;  /* 0x000040001c077fae */ /* 0x0005e2000c921852 */
[----:B------:R-:W-:-:S02]  /*22d0*/  LEA.HI.X.SX32 R27, R121, R141, 0x2, P3 ;  /* 0x0000008d791b7211 */ /* 0x000fc400018f16ff */
[----:B------:R-:W-:Y:S02]  /*22e0*/  LOP3.LUT P3, RZ, R23, 0x1, RZ, 0xc0, !PT ;  /* 0x0000000117ff7812 */ /* 0x000fe4000786c0ff */
[-C--:B------:R-:W-:Y:S01]  /*22f0*/  IADD3 R32, P1, R33, R140.reuse, RZ ;  /* 0x0000008c21207210 */ /* 0x080fe20007f3e0ff */
[----:B------:R3:W-:Y:S01]  /*2300*/  LDGSTS.E [R7+0x8], desc[UR18][R26.64], !P2 ;  /* 0x000080001a077fae */ /* 0x0007e2000d121852 */
[--C-:B------:R-:W-:Y:S02]  /*2310*/  SHF.R.U32.HI R23, RZ, 0xd, R34.reuse ;  /* 0x0000000dff177819 */ /* 0x100fe40000011622 */
[C---:B-1----:R-:W-:Y:S02]  /*2320*/  LEA R30, P5, R146.reuse, R140, 0x6 ;  /* 0x0000008c921e7211 */ /* 0x042fe400078a30ff */
[----:B------:R-:W-:Y:S01]  /*2330*/  SHF.R.U32.HI R2, RZ, 0xe, R34 ;  /* 0x0000000eff027819 */ /* 0x000fe20000011622 */
[----:B--2---:R-:W-:Y:S01]  /*2340*/  IMAD R29, R146, 0x48, RZ ;  /* 0x00000048921d7824 */ /* 0x004fe200078e02ff */
[----:B------:R-:W-:-:S02]  /*2350*/  LEA.HI.X.SX32 R33, R119, R141, 0x2, P1 ;  /* 0x0000008d77217211 */ /* 0x000fc400008f16ff */
[----:B------:R-:W-:Y:S01]  /*2360*/  LOP3.LUT P1, RZ, R23, 0x1, RZ, 0xc0, !PT ;  /* 0x0000000117ff7812 */ /* 0x000fe2000782c0ff */
[----:B------:R-:W-:Y:S01]  /*2370*/  VIADD R23, R117, UR7 ;  /* 0x0000000775177c36 */ /* 0x000fe20008000000 */
[----:B------:R-:W-:Y:S01]  /*2380*/  LEA.HI.X.SX32 R31, R118, R141, 0x2, P5 ;  /* 0x0000008d761f7211 */ /* 0x000fe200028f16ff */
[----:B---3--:R-:W-:Y:S01]  /*2390*/  IMAD R27, R146, 0x44, RZ ;  /* 0x00000044921b7824 */ /* 0x008fe200078e02ff */
[----:B------:R-:W-:Y:S01]  /*23a0*/  LOP3.LUT P2, RZ, R2, 0x1, RZ, 0xc0, !PT ;  /* 0x0000000102ff7812 */ /* 0x000fe2000784c0ff */
[----:B------:R1:W-:Y:S01]  /*23b0*/  LDGSTS.E [R7+0xc], desc[UR18][R32.64], !P4 ;  /* 0x0000c00020077fae */ /* 0x0003e2000e121852 */
[-C--:B------:R-:W-:Y:S02]  /*23c0*/  IADD3 R28, P5, R29, R140.reuse, RZ ;  /* 0x0000008c1d1c7210 */ /* 0x080fe40007fbe0ff */
[----:B------:R-:W-:Y:S01]  /*23d0*/  SHF.R.U32.HI R2, RZ, 0xc, R34 ;  /* 0x0000000cff027819 */ /* 0x000fe20000011622 */
[----:B------:R2:W-:Y:S01]  /*23e0*/  LDGSTS.E [R23], desc[UR18][R30.64], P3 ;  /* 0x000000001e177fae */ /* 0x0005e20009921852 */
[----:B------:R-:W-:-:S02]  /*23f0*/  IADD3 R26, P3, R27, R140, RZ ;  /* 0x0000008c1b1a7210 */ /* 0x000fc40007f7e0ff */
[-C--:B------:R-:W-:Y:S02]  /*2400*/  LEA.HI.X.SX32 R29, R115, R141.reuse, 0x2, P5 ;  /* 0x0000008d731d7211 */ /* 0x080fe400028f16ff */
[----:B------:R-:W-:Y:S02]  /*2410*/  LEA.HI.X.SX32 R27, R116, R141, 0x2, P3 ;  /* 0x0000008d741b7211 */ /* 0x000fe400018f16ff */
[----:B------:R-:W-:Y:S01]  /*2420*/  LOP3.LUT P3, RZ, R2, 0x1, RZ, 0xc0, !PT ;  /* 0x0000000102ff7812 */ /* 0x000fe2000786c0ff */
[C---:B-1----:R-:W-:Y:S01]  /*2430*/  IMAD R33, R146.reuse, 0x50, RZ ;  /* 0x0000005092217824 */ /* 0x042fe200078e02ff */
[--C-:B------:R-:W-:Y:S01]  /*2440*/  SHF.R.U32.HI R2, RZ, 0xb, R34.reuse ;  /* 0x0000000bff027819 */ /* 0x100fe20000011622 */
[----:B------:R1:W-:Y:S01]  /*2450*/  LDGSTS.E [R23+0x4], desc[UR18][R26.64], P2 ;  /* 0x000040001a177fae */ /* 0x0003e20009121852 */
[----:B------:R-:W-:Y:S01]  /*2460*/  SHF.R.U32.HI R7, RZ, 0x9, R34 ;  /* 0x00000009ff077819 */ /* 0x000fe20000011622 */
[----:B--2---:R-:W-:Y:S01]  /*2470*/  IMAD R31, R146, 0x4c, RZ ;  /* 0x0000004c921f7824 */ /* 0x004fe200078e02ff */
[----:B------:R-:W-:Y:S01]  /*2480*/  LOP3.LUT P2, RZ, R2, 0x1, RZ, 0xc0, !PT ;  /* 0x0000000102ff7812 */ /* 0x000fe2000784c0ff */
[----:B------:R2:W-:Y:S01]  /*2490*/  LDGSTS.E [R23+0x8], desc[UR18][R28.64], P1 ;  /* 0x000080001c177fae */ /* 0x0005e20008921852 */
[----:B------:R-:W-:-:S02]  /*24a0*/  IADD3 R32, P5, R33, R140, RZ ;  /* 0x0000008c21207210 */ /* 0x000fc40007fbe0ff */
[-C--:B------:R-:W-:Y:S02]  /*24b0*/  IADD3 R30, P1, R31, R140.reuse, RZ ;  /* 0x0000008c1f1e7210 */ /* 0x080fe40007f3e0ff */
[----:B------:R-:W-:Y:S02]  /*24c0*/  SHF.R.U32.HI R2, RZ, 0xa, R34 ;  /* 0x0000000aff027819 */ /* 0x000fe40000011622 */
[-C--:B------:R-:W-:Y:S01]  /*24d0*/  LEA.HI.X.SX32 R31, R114, R141.reuse, 0x2, P1 ;  /* 0x0000008d721f7211 */ /* 0x080fe200008f16ff */
[----:B-1----:R-:W-:Y:S01]  /*24e0*/  IMAD R27, R146, 0x54, RZ ;  /* 0x00000054921b7824 */ /* 0x002fe200078e02ff */
[-C--:B------:R-:W-:Y:S02]  /*24f0*/  LEA.HI.X.SX32 R33, R133, R141.reuse, 0x2, P5 ;  /* 0x0000008d85217211 */ /* 0x080fe400028f16ff */
[----:B------:R-:W-:Y:S01]  /*2500*/  LOP3.LUT P5, RZ, R2, 0x1, RZ, 0xc0, !PT ;  /* 0x0000000102ff7812 */ /* 0x000fe200078ac0ff */
[----:B------:R1:W-:Y:S01]  /*2510*/  LDGSTS.E [R23+0xc], desc[UR18][R30.64], P3 ;  /* 0x0000c0001e177fae */ /* 0x0003e20009921852 */
[----:B------:R-:W-:Y:S01]  /*2520*/  IADD3 R26, P3, R27, R140, RZ ;  /* 0x0000008c1b1a7210 */ /* 0x000fe20007f7e0ff */
[----:B--2---:R-:W-:Y:S01]  /*2530*/  IMAD R29, R146, 0x58, RZ ;  /* 0x00000058921d7824 */ /* 0x004fe200078e02ff */
[----:B------:R-:W-:Y:S01]  /*2540*/  LOP3.LUT P1, RZ, R7, 0x1, RZ, 0xc0, !PT ;  /* 0x0000000107ff7812 */ /* 0x000fe2000782c0ff */
[----:B------:R-:W-:Y:S01]  /*2550*/  VIADD R7, R113, UR7 ;  /* 0x0000000771077c36 */ /* 0x000fe20008000000 */
[----:B------:R-:W-:-:S02]  /*2560*/  LEA.HI.X.SX32 R27, R112, R141, 0x2, P3 ;  /* 0x0000008d701b7211 */ /* 0x000fc400018f16ff */
[----:B------:R-:W-:Y:S02]  /*2570*/  SHF.R.U32.HI R2, RZ, 0x8, R34 ;  /* 0x00000008ff027819 */ /* 0x000fe40000011622 */
[----:B------:R2:W-:Y:S01]  /*2580*/  LDGSTS.E [R7], desc[UR18][R32.64], P2 ;  /* 0x0000000020077fae */ /* 0x0005e20009121852 */
[-C--:B------:R-:W-:Y:S01]  /*2590*/  IADD3 R28, P3, R29, R140.reuse, RZ ;  /* 0x0000008c1d1c7210 */ /* 0x080fe20007f7e0ff */
[C---:B-1----:R-:W-:Y:S02]  /*25a0*/  IMAD R31, R146.reuse, 0x60, RZ ;  /* 0x00000060921f7824 */ /* 0x042fe400078e02ff */
[----:B------:R1:W-:Y:S01]  /*25b0*/  LDGSTS.E [R7+0x4], desc[UR18][R26.64], P5 ;  /* 0x000040001a077fae */ /* 0x0003e2000a921852 */
[----:B------:R-:W-:Y:S01]  /*25c0*/  IMAD R23, R146, 0x5c, RZ ;  /* 0x0000005c92177824 */ /* 0x000fe200078e02ff */
[----:B------:R-:W-:Y:S02]  /*25d0*/  LOP3.LUT P2, RZ, R2, 0x1, RZ, 0xc0, !PT ;  /* 0x0000000102ff7812 */ /* 0x000fe4000784c0ff */
[----:B------:R-:W-:-:S02]  /*25e0*/  IADD3 R30, P5, R31, R140, RZ ;  /* 0x0000008c1f1e7210 */ /* 0x000fc40007fbe0ff */
[--C-:B------:R-:W-:Y:S02]  /*25f0*/  SHF.R.U32.HI R2, RZ, 0x7, R34.reuse ;  /* 0x00000007ff027819 */ /* 0x100fe40000011622 */
[-C--:B------:R-:W-:Y:S01]  /*2600*/  LEA.HI.X.SX32 R29, R111, R141.reuse, 0x2, P3 ;  /* 0x0000008d6f1d7211 */ /* 0x080fe200018f16ff */
[----:B--2---:R-:W-:Y:S01]  /*2610*/  IMAD R33, R146, 0x70, RZ ;  /* 0x0000007092217824 */ /* 0x004fe200078e02ff */
[----:B------:R-:W-:Y:S02]  /*2620*/  LEA.HI.X.SX32 R31, R132, R141, 0x2, P5 ;  /* 0x0000008d841f7211 */ /* 0x000fe400028f16ff */
[----:B-1----:R-:W-:Y:S01]  /*2630*/  IADD3 R26, P5, R23, R140, RZ ;  /* 0x0000008c171a7210 */ /* 0x002fe20007fbe0ff */
[----:B------:R1:W-:Y:S01]  /*2640*/  LDGSTS.E [R7+0x8], desc[UR18][R28.64], P1 ;  /* 0x000080001c077fae */ /* 0x0003e20008921852 */
[----:B------:R-:W-:Y:S02]  /*2650*/  LOP3.LUT P3, RZ, R2, 0x1, RZ, 0xc0, !PT ;  /* 0x0000000102ff7812 */ /* 0x000fe4000786c0ff */
[----:B------:R-:W-:-:S02]  /*2660*/  SHF.R.U32.HI R2, RZ, 0x6, R34 ;  /* 0x00000006ff027819 */ /* 0x000fc40000011622 */
[-C--:B------:R-:W-:Y:S02]  /*2670*/  LEA.HI.X.SX32 R27, R110, R141.reuse, 0x2, P5 ;  /* 0x0000008d6e1b7211 */ /* 0x080fe400028f16ff */
[----:B------:R-:W-:Y:S02]  /*2680*/  LOP3.LUT P5, RZ, R2, 0x1, RZ, 0xc0, !PT ;  /* 0x0000000102ff7812 */ /* 0x000fe400078ac0ff */
[-C--:B------:R-:W-:Y:S01]  /*2690*/  IADD3 R32, P1, R33, R140.reuse, RZ ;  /* 0x0000008c21207210 */ /* 0x080fe20007f3e0ff */
[----:B------:R2:W-:Y:S01]  /*26a0*/  LDGSTS.E [R7+0xc], desc[UR18][R26.64], P2 ;  /* 0x0000c0001a077fae */ /* 0x0005e20009121852 */
[----:B------:R-:W-:Y:S01]  /*26b0*/  SHF.R.U32.HI R23, RZ, 0x5, R34 ;  /* 0x00000005ff177819 */ /* 0x000fe20000011622 */
[----:B-1----:R-:W-:Y:S01]  /*26c0*/  IMAD R29, R146, 0x64, RZ ;  /* 0x00000064921d7824 */ /* 0x002fe200078e02ff */
[----:B------:R-:W-:Y:S02]  /*26d0*/  LEA.HI.X.SX32 R33, R129, R141, 0x2, P1 ;  /* 0x0000008d81217211 */ /* 0x000fe400008f16ff */
[----:B------:R-:W-:Y:S01]  /*26e0*/  LOP3.LUT P1, RZ, R23, 0x1, RZ, 0xc0, !PT ;  /* 0x0000000117ff7812 */ /* 0x000fe2000782c0ff */
[----:B------:R-:W-:Y:S01]  /*26f0*/  VIADD R23, R158, UR7 ;  /* 0x000000079e177c36 */ /* 0x000fe20008000000 */
[----:B------:R-:W-:-:S02]  /*2700*/  IADD3 R28, P2, R29, R140, RZ ;  /* 0x0000008c1d1c7210 */ /* 0x000fc40007f5e0ff */
[--C-:B------:R-:W-:Y:S02]  /*2710*/  SHF.R.U32.HI R2, RZ, 0x4, R34.reuse ;  /* 0x00000004ff027819 */ /* 0x100fe40000011622 */
[-C--:B------:R-:W-:Y:S01]  /*2720*/  LEA.HI.X.SX32 R29, R109, R141.reuse, 0x2, P2 ;  /* 0x0000008d6d1d7211 */ /* 0x080fe200010f16ff */
[----:B--2---:R-:W-:Y:S01]  /*2730*/  IMAD R7, R146, 0x6c, RZ ;  /* 0x0000006c92077824 */ /* 0x004fe200078e02ff */
[----:B------:R1:W-:Y:S01]  /*2740*/  LDGSTS.E [R23], desc[UR18][R30.64], P3 ;  /* 0x000000001e177fae */ /* 0x0003e20009921852 */
[----:B------:R-:W-:Y:S02]  /*2750*/  LOP3.LUT P2, RZ, R2, 0x1, RZ, 0xc0, !PT ;  /* 0x0000000102ff7812 */ /* 0x000fe4000784c0ff */
[----:B------:R-:W-:Y:S01]  /*2760*/  IADD3 R26, P3, R25, R140, RZ ;  /* 0x0000008c191a7210 */ /* 0x000fe20007f7e0ff */
[----:B------:R2:W-:Y:S01]  /*2770*/  LDGSTS.E [R23+0x4], desc[UR18][R28.64], P5 ;  /* 0x000040001c177fae */ /* 0x0005e2000a921852 */
[----:B------:R-:W-:Y:S02]  /*2780*/  SHF.R.U32.HI R2, RZ, 0x3, R34 ;  /* 0x00000003ff027819 */ /* 0x000fe40000011622 */
[----:B------:R-:W-:-:S02]  /*2790*/  LEA.HI.X.SX32 R27, R108, R141, 0x2, P3 ;  /* 0x0000008d6c1b7211 */ /* 0x000fc400018f16ff */
[----:B------:R-:W-:Y:S02]  /*27a0*/  LOP3.LUT P3, RZ, R2, 0x1, RZ, 0xc0, !PT ;  /* 0x0000000102ff7812 */ /* 0x000fe4000786c0ff */
[----:B------:R-:W-:Y:S01]  /*27b0*/  SHF.R.U32.HI R2, RZ, 0x2, R34 ;  /* 0x00000002ff027819 */ /* 0x000fe20000011622 */
[----:B------:R3:W-:Y:S01]  /*27c0*/  LDGSTS.E [R23+0x8], desc[UR18][R26.64], P1 ;  /* 0x000080001a177fae */ /* 0x0007e20008921852 */
[-C--:B-1----:R-:W-:Y:S01]  /*27d0*/  IADD3 R30, P5, R7, R140.reuse, RZ ;  /* 0x0000008c071e7210 */ /* 0x082fe20007fbe0ff */
[----:B------:R-:W-:Y:S01]  /*27e0*/  IMAD R7, R146, 0x74, RZ ;  /* 0x0000007492077824 */ /* 0x000fe200078e02ff */
[----:B------:R-:W-:Y:S02]  /*27f0*/  LOP3.LUT P1, RZ, R2, 0x1, RZ, 0xc0, !PT ;  /* 0x0000000102ff7812 */ /* 0x000fe4000782c0ff */
[----:B------:R-:W-:Y:S02]  /*2800*/  LEA.HI.X.SX32 R31, R107, R141, 0x2, P5 ;  /* 0x0000008d6b1f7211 */ /* 0x000fe400028f16ff */
[----:B--2---:R-:W-:Y:S01]  /*2810*/  IADD3 R28, P5, R7, R140, RZ ;  /* 0x0000008c071c7210 */ /* 0x004fe20007fbe0ff */
[----:B------:R-:W-:Y:S01]  /*2820*/  IMAD R7, R106, R147, RZ ;  /* 0x000000936a077224 */ /* 0x000fe200078e02ff */
[----:B------:R-:W-:Y:S01]  /*2830*/  LOP3.LUT R2, R102, 0x70, RZ, 0x3c, !PT ;  /* 0x0000007066027812 */ /* 0x000fe200078e3cff */
[----:B------:R1:W-:Y:S01]  /*2840*/  LDGSTS.E [R23+0xc], desc[UR18][R30.64], P2 ;  /* 0x0000c0001e177fae */ /* 0x0003e20009121852 */
[----:B------:R-:W-:-:S02]  /*2850*/  LEA.HI.X.SX32 R29, R105, R141, 0x2, P5 ;  /* 0x0000008d691d7211 */ /* 0x000fc400028f16ff */
[C---:B------:R-:W-:Y:S01]  /*2860*/  LEA R150, P2, R7.reuse, UR4, 0x2 ;  /* 0x0000000407967c11 */ /* 0x040fe2000f8410ff */
[----:B------:R-:W-:Y:S01]  /*2870*/  ULDC UR4, c[0x0][0x240] ;  /* 0x0000900000047ab9 */ /* 0x000fe20000000800 */
[----:B------:R-:W-:Y:S01]  /*2880*/  VIADD R35, R2, UR7 ;  /* 0x0000000702237c36 */ /* 0x000fe20008000000 */
[----:B------:R-:W-:Y:S01]  /*2890*/  ISETP.LT.AND P4, PT, R36, R3, !P0 ;  /* 0x000000032400720c */ /* 0x000fe20004781270 */
[----:B------:R-:W-:Y:S01]  /*28a0*/  IMAD R20, R20, UR4, RZ ;  /* 0x0000000414147c24 */ /* 0x000fe2000f8e02ff */
[----:B------:R-:W-:Y:S01]  /*28b0*/  LEA.HI.X.SX32 R36, R7, UR5, 0x2, P2 ;  /* 0x0000000507247c11 */ /* 0x000fe200090f16ff */
[----:B------:R-:W-:Y:S01]  /*28c0*/  IMAD R14, R14, UR4, RZ ;  /* 0x000000040e0e7c24 */ /* 0x000fe2000f8e02ff */
[----:B------:R-:W-:Y:S01]  /*28d0*/  LDGSTS.E [R35], desc[UR18][R32.64], P3 ;  /* 0x0000000020237fae */ /* 0x000fe20009921852 */
[----:B------:R-:W-:Y:S01]  /*28e0*/  IMAD R17, R17, UR4, RZ ;  /* 0x0000000411117c24 */ /* 0x000fe2000f8e02ff */
[-C--:B------:R-:W-:Y:S01]  /*28f0*/  LEA R100, P5, R20, R150.reuse, 0x2 ;  /* 0x0000009614647211 */ /* 0x080fe200078a10ff */
[----:B------:R-:W-:Y:S01]  /*2900*/  IMAD R22, R22, UR4, RZ ;  /* 0x0000000416167c24 */ /* 0x000fe2000f8e02ff */
[----:B------:R2:W-:Y:S01]  /*2910*/  LDGSTS.E [R35+0x4], desc[UR18][R28.64], P1 ;  /* 0x000040001c237fae */ /* 0x0005e20008921852 */
[----:B------:R-:W-:Y:S01]  /*2920*/  LEA R98, P1, R14, R150, 0x2 ;  /* 0x000000960e627211 */ /* 0x000fe200078210ff */
[----:B---3--:R-:W-:Y:S01]  /*2930*/  IMAD R27, R8, UR4, RZ ;  /* 0x00000004081b7c24 */ /* 0x008fe2000f8e02ff */
[----:B------:R-:W-:Y:S01]  /*2940*/  LEA.HI.X.SX32 R101, R20, R36, 0x2, P5 ;  /* 0x0000002414657211 */ /* 0x000fe200028f16ff */
[----:B------:R-:W-:Y:S01]  /*2950*/  IMAD R12, R12, UR4, RZ ;  /* 0x000000040c0c7c24 */ /* 0x000fe2000f8e02ff */
[----:B------:R-:W-:Y:S01]  /*2960*/  LEA R8, P5, R17, R150, 0x2 ;  /* 0x0000009611087211 */ /* 0x000fe200078a10ff */
[----:B-1----:R-:W-:Y:S01]  /*2970*/  IMAD R23, R16, UR4, RZ ;  /* 0x0000000410177c24 */ /* 0x002fe2000f8e02ff */
[----:B------:R-:W-:Y:S01]  /*2980*/  ISETP.GE.AND P3, PT, R106, R6, PT ;  /* 0x000000066a00720c */ /* 0x000fe20003f66270 */
[----:B------:R-:W-:Y:S01]  /*2990*/  IMAD R26, R10, UR4, RZ ;  /* 0x000000040a1a7c24 */ /* 0x000fe2000f8e02ff */
[----:B------:R-:W-:Y:S01]  /*29a0*/  LEA.HI.X.SX32 R99, R14, R36, 0x2, P1 ;  /* 0x000000240e637211 */ /* 0x000fe200008f16ff */
[----:B------:R-:W-:Y:S01]  /*29b0*/  IMAD R15, R15, UR4, RZ ;  /* 0x000000040f0f7c24 */ /* 0x000fe2000f8e02ff */
[----:B------:R-:W-:Y:S01]  /*29c0*/  LEA R6, P1, R22, R150, 0x2 ;  /* 0x0000009616067211 */ /* 0x000fe200078210ff */
[----:B--2---:R-:W-:Y:S01]  /*29d0*/  IMAD R28, R9, UR4, RZ ;  /* 0x00000004091c7c24 */ /* 0x004fe2000f8e02ff */
[----:B------:R-:W-:Y:S01]  /*29e0*/  LEA.HI.X.SX32 R9, R17, R36, 0x2, P5 ;  /* 0x0000002411097211 */ /* 0x000fe200028f16ff */
[----:B------:R-:W-:Y:S01]  /*29f0*/  IMAD R25, R18, UR4, RZ ;  /* 0x0000000412197c24 */ /* 0x000fe2000f8e02ff */
[----:B------:R-:W-:Y:S01]  /*2a00*/  LEA R10, P5, R12, R150, 0x2 ;  /* 0x000000960c0a7211 */ /* 0x000fe200078a10ff */
[----:B------:R-:W-:Y:S01]  /*2a10*/  IMAD R29, R11, UR4, RZ ;  /* 0x000000040b1d7c24 */ /* 0x000fe2000f8e02ff */
[----:B------:R-:W-:Y:S01]  /*2a20*/  LEA.HI.X.SX32 R7, R22, R36, 0x2, P1 ;  /* 0x0000002416077211 */ /* 0x000fe200008f16ff */
[----:B------:R-:W-:Y:S01]  /*2a30*/  IMAD R31, R146, 0x78, RZ ;  /* 0x00000078921f7824 */ /* 0x000fe200078e02ff */
[----:B------:R-:W-:Y:S01]  /*2a40*/  LEA R16, P1, R23, R150, 0x2 ;  /* 0x0000009617107211 */ /* 0x000fe200078210ff */
[----:B------:R-:W-:Y:S01]  /*2a50*/  IMAD R24, R24, UR4, RZ ;  /* 0x0000000418187c24 */ /* 0x000fe2000f8e02ff */
[----:B------:R-:W-:Y:S01]  /*2a60*/  LEA.HI.X.SX32 R11, R12, R36, 0x2, P5 ;  /* 0x000000240c0b7211 */ /* 0x000fe200028f16ff */
[----:B------:R-:W-:Y:S01]  /*2a70*/  VIADD R30, R0, 0x2 ;  /* 0x00000002001e7836 */ /* 0x000fe20000000000 */
[----:B------:R-:W-:-:S02]  /*2a80*/  LEA R14, P5, R15, R150, 0x2 ;  /* 0x000000960f0e7211 */ /* 0x000fc400078a10ff */
[----:B------:R-:W-:Y:S02]  /*2a90*/  CS2R R32, SRZ ;  /* 0x0000000000207805 */ /* 0x000fe4000001ff00 */
[----:B------:R-:W-:Y:S01]  /*2aa0*/  LEA.HI.X.SX32 R17, R23, R36, 0x2, P1 ;  /* 0x0000002417117211 */ /* 0x000fe200008f16ff */
[----:B------:R-:W-:Y:S01]  /*2ab0*/  IMAD R23, R13, UR4, RZ ;  /* 0x000000040d177c24 */ /* 0x000fe2000f8e02ff */
[----:B------:R-:W-:Y:S02]  /*2ac0*/  LEA R12, P1, R25, R150, 0x2 ;  /* 0x00000096190c7211 */ /* 0x000fe400078210ff */
[----:B------:R-:W-:Y:S02]  /*2ad0*/  LEA.HI.X.SX32 R15, R15, R36, 0x2, P5 ;  /* 0x000000240f0f7211 */ /* 0x000fe400028f16ff */
[----:B------:R-:W-:Y:S02]  /*2ae0*/  LEA R18, P5, R26, R150, 0x2 ;  /* 0x000000961a127211 */ /* 0x000fe400078a10ff */
[----:B------:R-:W-:Y:S01]  /*2af0*/  LEA.HI.X.SX32 R13, R25, R36, 0x2, P1 ;  /* 0x00000024190d7211 */ /* 0x000fe200008f16ff */
[----:B------:R-:W-:Y:S01]  /*2b00*/  IMAD R25, R19, UR4, RZ ;  /* 0x0000000413197c24 */ /* 0x000fe2000f8e02ff */
[----:B------:R-:W-:-:S02]  /*2b10*/  LEA R94, P1, R27, R150, 0x2 ;  /* 0x000000961b5e7211 */ /* 0x000fc400078210ff */
[----:B------:R-:W-:Y:S01]  /*2b20*/  LEA.HI.X.SX32 R19, R26, R36, 0x2, P5 ;  /* 0x000000241a137211 */ /* 0x000fe200028f16ff */
[----:B------:R-:W-:Y:S01]  /*2b30*/  IMAD R26, R21, UR4, RZ ;  /* 0x00000004151a7c24 */ /* 0x000fe2000f8e02ff */
[C---:B------:R-:W-:Y:S02]  /*2b40*/  LEA R92, P5, R28.reuse, R150, 0x2 ;  /* 0x000000961c5c7211 */ /* 0x040fe400078a10ff */
[----:B------:R-:W-:Y:S02]  /*2b50*/  LEA.HI.X.SX32 R95, R27, R36, 0x2, P1 ;  /* 0x000000241b5f7211 */ /* 0x000fe400008f16ff */
[----:B------:R-:W-:Y:S02]  /*2b60*/  LEA R20, P1, R29, R150, 0x2 ;  /* 0x000000961d147211 */ /* 0x000fe400078210ff */
[----:B------:R-:W-:Y:S02]  /*2b70*/  LEA.HI.X.SX32 R93, R28, R36, 0x2, P5 ;  /* 0x000000241c5d7211 */ /* 0x000fe400028f16ff */
[----:B------:R-:W-:-:S02]  /*2b80*/  LEA R22, P5, R23, R150, 0x2 ;  /* 0x0000009617167211 */ /* 0x000fc400078a10ff */
[----:B------:R-:W-:Y:S02]  /*2b90*/  LEA.HI.X.SX32 R21, R29, R36, 0x2, P1 ;  /* 0x000000241d157211 */ /* 0x000fe400008f16ff */
[----:B------:R-:W-:Y:S02]  /*2ba0*/  LEA R88, P1, R25, R150, 0x2 ;  /* 0x0000009619587211 */ /* 0x000fe400078210ff */
[----:B------:R-:W-:Y:S02]  /*2bb0*/  LEA.HI.X.SX32 R23, R23, R36, 0x2, P5 ;  /* 0x0000002417177211 */ /* 0x000fe400028f16ff */
[----:B------:R-:W-:Y:S02]  /*2bc0*/  ISETP.GT.AND P2, PT, R97, 0x1f, PT ;  /* 0x0000001f6100780c */ /* 0x000fe40003f44270 */
[----:B------:R-:W-:Y:S02]  /*2bd0*/  LEA R90, P5, R26, R150, 0x2 ;  /* 0x000000961a5a7211 */ /* 0x000fe400078a10ff */
[----:B------:R-:W-:-:S02]  /*2be0*/  LEA.HI.X.SX32 R89, R25, R36, 0x2, P1 ;  /* 0x0000002419597211 */ /* 0x000fc400008f16ff */
[----:B------:R-:W-:Y:S02]  /*2bf0*/  SEL R25, RZ, 0x4, !P2 ;  /* 0x00000004ff197807 */ /* 0x000fe40005000000 */
[----:B------:R-:W-:Y:S02]  /*2c00*/  LEA.HI.X.SX32 R91, R26, R36, 0x2, P5 ;  /* 0x000000241a5b7211 */ /* 0x000fe400028f16ff */
[----:B------:R-:W-:Y:S02]  /*2c10*/  SHF.R.U32.HI R34, RZ, 0x1, R34 ;  /* 0x00000001ff227819 */ /* 0x000fe40000011622 */
[-C--:B------:R-:W-:Y:S02]  /*2c20*/  IADD3 R26, P5, R31, R140.reuse, RZ ;  /* 0x0000008c1f1a7210 */ /* 0x080fe40007fbe0ff */
[----:B------:R-:W-:Y:S01]  /*2c30*/  IADD3 R28, P2, R37, R140, RZ ;  /* 0x0000008c251c7210 */ /* 0x000fe20007f5e0ff */
[----:B------:R-:W-:Y:S01]  /*2c40*/  IMAD R140, R146, 0x1e, RZ ;  /* 0x0000001e928c7824 */ /* 0x000fe200078e02ff */
[----:B------:R-:W-:-:S02]  /*2c50*/  SEL R25, R25, RZ, !P3 ;  /* 0x000000ff19197207 */ /* 0x000fc40005800000 */
[----:B------:R-:W-:Y:S02]  /*2c60*/  LOP3.LUT P1, RZ, R34, 0x1, RZ, 0xc0, !PT ;  /* 0x0000000122ff7812 */ /* 0x000fe4000782c0ff */
[-C--:B------:R-:W-:Y:S02]  /*2c70*/  LEA.HI.X.SX32 R27, R140, R141.reuse, 0x2, P5 ;  /* 0x0000008d8c1b7211 */ /* 0x080fe400028f16ff */
[----:B------:R-:W-:Y:S01]  /*2c80*/  ISETP.NE.U32.AND P5, PT, R25, RZ, PT ;  /* 0x000000ff1900720c */ /* 0x000fe20003fa5070 */
[----:B------:R-:W-:Y:S01]  /*2c90*/  VIADD R25, R104, UR7 ;  /* 0x0000000768197c36 */ /* 0x000fe20008000000 */
[----:B------:R-:W-:Y:S01]  /*2ca0*/  LEA.HI.X.SX32 R29, R139, R141, 0x2, P2 ;  /* 0x0000008d8b1d7211 */ /* 0x000fe200010f16ff */
[----:B------:R-:W-:Y:S01]  /*2cb0*/  IMAD.SHL.U32 R141, R143, 0x40, RZ ;  /* 0x000000408f8d7824 */ /* 0x000fe200078e00ff */
[----:B------:R-:W-:Y:S02]  /*2cc0*/  LEA R150, P3, R24, R150, 0x2 ;  /* 0x0000009618967211 */ /* 0x000fe400078610ff */
[----:B------:R-:W-:-:S02]  /*2cd0*/  ISETP.LT.AND P2, PT, R30, R3, !P0 ;  /* 0x000000031e00720c */ /* 0x000fc40004741270 */
[----:B------:R-:W-:Y:S02]  /*2ce0*/  CS2R R30, SRZ ;  /* 0x00000000001e7805 */ /* 0x000fe4000001ff00 */
[----:B------:R-:W-:Y:S01]  /*2cf0*/  LEA.HI.X.SX32 R151, R24, R36, 0x2, P3 ;  /* 0x0000002418977211 */ /* 0x000fe200018f16ff */
[----:B------:R1:W-:Y:S01]  /*2d00*/  LDGSTS.E [R35+0x8], desc[UR18][R26.64], P1 ;  /* 0x000080001a237fae */ /* 0x0003e20008921852 */
[----:B------:R-:W-:Y:S02]  /*2d10*/  ISETP.GE.AND P1, PT, R97, 0x20, PT ;  /* 0x000000206100780c */ /* 0x000fe40003f26270 */
[----:B------:R-:W-:Y:S02]  /*2d20*/  CS2R R36, SRZ ;  /* 0x0000000000247805 */ /* 0x000fe4000001ff00 */
[----:B------:R-:W-:Y:S01]  /*2d30*/  LOP3.LUT R141, R141, 0x400, RZ, 0xc0, !PT ;  /* 0x000004008d8d7812 */ /* 0x000fe200078ec0ff */
[----:B------:R2:W-:Y:S04]  /*2d40*/  LDGSTS.E [R35+0xc], desc[UR18][R28.64], !P6 ;  /* 0x0000c0001c237fae */ /* 0x0005e8000f121852 */
[----:B------:R-:W0:Y:S04]  /*2d50*/  LDGDEPBAR ;  /* 0x00000000000079af */ /* 0x000e280000000000 */
[----:B------:R-:W-:Y:S01]  /*2d60*/  LDGSTS.E [R25+0x8000], desc[UR18][R100.64], P5 ;  /* 0x0800000064197fae */ /* 0x000fe2000a921852 */
[----:B-1----:R-:W-:-:S03]  /*2d70*/  VIADD R27, R144, UR7 ;  /* 0x00000007901b7c36 */ /* 0x002fc60008000000 */
[----:B------:R-:W-:Y:S01]  /*2d80*/  LDGSTS.E [R25+0x8400], desc[UR18][R8.64], P5 ;  /* 0x0840000008197fae */ /* 0x000fe2000a921852 */
[----:B--2---:R-:W-:Y:S02]  /*2d90*/  CS2R R28, SRZ ;  /* 0x00000000001c7805 */ /* 0x004fe4000001ff00 */
[----:B------:R-:W-:Y:S01]  /*2da0*/  CS2R R34, SRZ ;  /* 0x0000000000227805 */ /* 0x000fe2000001ff00 */
[----:B------:R-:W-:Y:S04]  /*2db0*/  LDGSTS.E [R25+0x8800], desc[UR18][R10.64], P5 ;  /* 0x088000000a197fae */ /* 0x000fe8000a921852 */
[----:B------:R-:W-:Y:S04]  /*2dc0*/  LDGSTS.E [R25+0x8c00], desc[UR18][R14.64], P5 ;  /* 0x08c000000e197fae */ /* 0x000fe8000a921852 */
[----:B------:R-:W-:Y:S04]  /*2dd0*/  LDGSTS.E [R25+0x9000], desc[UR18][R18.64], P5 ;  /* 0x0900000012197fae */ /* 0x000fe8000a921852 */
[----:B------:R-:W-:Y:S04]  /*2de0*/  LDGSTS.E [R25+0x9400], desc[UR18][R92.64], P5 ;  /* 0x094000005c197fae */ /* 0x000fe8000a921852 */
[----:B------:R-:W-:Y:S04]  /*2df0*/  LDGSTS.E [R25+0x9800], desc[UR18][R22.64], P5 ;  /* 0x0980000016197fae */ /* 0x000fe8000a921852 */
[----:B------:R1:W-:Y:S04]  /*2e00*/  LDGSTS.E [R25+0x9c00], desc[UR18][R90.64], P5 ;  /* 0x09c000005a197fae */ /* 0x0003e8000a921852 */
[----:B------:R-:W-:Y:S04]  /*2e10*/  LDGSTS.E [R27+0x8200], desc[UR18][R98.64], P5 ;  /* 0x08200000621b7fae */ /* 0x000fe8000a921852 */
[----:B------:R-:W-:Y:S04]  /*2e20*/  LDGSTS.E [R27+0x8600], desc[UR18][R6.64], P5 ;  /* 0x08600000061b7fae */ /* 0x000fe8000a921852 */
[----:B------:R-:W-:Y:S01]  /*2e30*/  LDGSTS.E [R27+0x8a00], desc[UR18][R16.64], P5 ;  /* 0x08a00000101b7fae */ /* 0x000fe2000a921852 */
[----:B-1----:R-:W-:-:S03]  /*2e40*/  CS2R R24, SRZ ;  /* 0x0000000000187805 */ /* 0x002fc6000001ff00 */
[----:B------:R-:W-:Y:S04]  /*2e50*/  LDGSTS.E [R27+0x8e00], desc[UR18][R12.64], P5 ;  /* 0x08e000000c1b7fae */ /* 0x000fe8000a921852 */
[----:B------:R-:W-:Y:S04]  /*2e60*/  LDGSTS.E [R27+0x9200], desc[UR18][R94.64], P5 ;  /* 0x092000005e1b7fae */ /* 0x000fe8000a921852 */
[----:B------:R-:W-:Y:S04]  /*2e70*/  LDGSTS.E [R27+0x9600], desc[UR18][R20.64], P5 ;  /* 0x09600000141b7fae */ /* 0x000fe8000a921852 */
[----:B------:R-:W-:Y:S04]  /*2e80*/  LDGSTS.E [R27+0x9a00], desc[UR18][R88.64], P5 ;  /* 0x09a00000581b7fae */ /* 0x000fe8000a921852 */
[----:B------:R1:W-:Y:S04]  /*2e90*/  LDGSTS.E [R27+0x9e00], desc[UR18][R150.64], P5 ;  /* 0x09e00000961b7fae */ /* 0x0003e8000a921852 */
[----:B------:R-:W0:Y:S01]  /*2ea0*/  LDGDEPBAR ;  /* 0x00000000000079af */ /* 0x000e220000000000 */
[----:B-1----:R-:W-:Y:S01]  /*2eb0*/  CS2R R26, SRZ ;  /* 0x00000000001a7805 */ /* 0x002fe2000001ff00 */
[----:B------:R-:W-:Y:S06]  /*2ec0*/  @!P1 BRA `(.L_x_0) ;  /* 0x0000001c00189947 */ /* 0x000fec0003800000 */
[----:B------:R-:W-:Y:S01]  /*2ed0*/  SHF.R.S32.HI R24, RZ, 0x1f, R5 ;  /* 0x0000001fff187819 */ /* 0x000fe20000011405 */
[----:B------:R-:W-:Y:S01]  /*2ee0*/  IMAD.SHL.U32 R145, R146, 0x20, RZ ;  /* 0x0000002092917824 */ /* 0x000fe200078e00ff */
[----:B------:R-:W-:Y:S01]  /*2ef0*/  SHF.R.S32.HI R25, RZ, 0x1f, R146 ;  /* 0x0000001fff197819 */ /* 0x000fe20000011492 */
[----:B------:R-:W-:Y:S01]  /*2f00*/  IMAD.SHL.U32 R147, R147, 0x20, RZ ;  /* 0x0000002093937824 */ /* 0x000fe200078e00ff */
[----:B------:R-:W-:Y:S01]  /*2f10*/  SHF.L.U64.HI R5, R5, 0x2, R24 ;  /* 0x0000000205057819 */ /* 0x000fe20000010218 */
[----:B------:R-:W-:Y:S01]  /*2f20*/  IMAD.MOV.U32 R161, RZ, RZ, R148 ;  /* 0x000000ffffa17224 */ /* 0x000fe200078e0094 */
[----:B------:R-:W-:Y:S01]  /*2f30*/  SHF.R.S32.HI R24, RZ, 0x1f, R97 ;  /* 0x0000001fff187819 */ /* 0x000fe20000011461 */
[----:B------:R-:W-:Y:S01]  /*2f40*/  IMAD.MOV.U32 R159, RZ, RZ, RZ ;  /* 0x000000ffff9f7224 */ /* 0x000fe200078e00ff */
[----:B------:R-:W-:Y:S01]  /*2f50*/  SHF.R.S32.HI R212, RZ, 0x1f, R139 ;  /* 0x0000001fffd47819 */ /* 0x000fe2000001148b */
[----:B------:R-:W-:Y:S01]  /*2f60*/  IMAD.WIDE R4, R145, 0x4, R4 ;  /* 0x0000000491047825 */ /* 0x000fe200078e0204 */
[----:B------:R-:W-:-:S02]  /*2f70*/  LEA.HI R218, R24, R97, RZ, 0x5 ;  /* 0x0000006118da7211 */ /* 0x000fc400078f28ff */
[----:B------:R-:W-:Y:S02]  /*2f80*/  CS2R R56, SRZ ;  /* 0x0000000000387805 */ /* 0x000fe4000001ff00 */
[----:B------:R-:W-:Y:S02]  /*2f90*/  SHF.R.S32.HI R179, RZ, 0x1f, R140 ;  /* 0x0000001fffb37819 */ /* 0x000fe4000001148c */
[----:B------:R-:W-:Y:S02]  /*2fa0*/  CS2R R58, SRZ ;  /* 0x00000000003a7805 */ /* 0x000fe4000001ff00 */
[----:B------:R-:W-:Y:S01]  /*2fb0*/  IADD3 R96, P1, R4, UR8, RZ ;  /* 0x0000000804607c10 */ /* 0x000fe2000ff3e0ff */
[----:B------:R-:W-:Y:S01]  /*2fc0*/  IMAD.MOV.U32 R4, RZ, RZ, R8 ;  /* 0x000000ffff047224 */ /* 0x000fe200078e0008 */
[----:B------:R-:W-:Y:S01]  /*2fd0*/  SHF.R.S32.HI R218, RZ, 0x5, R218 ;  /* 0x00000005ffda7819 */ /* 0x000fe200000114da */
[----:B------:R-:W-:Y:S01]  /*2fe0*/  IMAD.MOV.U32 R8, RZ, RZ, R10 ;  /* 0x000000ffff087224 */ /* 0x000fe200078e000a */
[----:B------:R-:W-:Y:S01]  /*2ff0*/  IADD3.X R97, R5, UR9, RZ, P1, !PT ;  /* 0x0000000905617c10 */ /* 0x000fe20008ffe4ff */
[----:B------:R-:W-:Y:S01]  /*3000*/  IMAD.MOV.U32 R5, RZ, RZ, R9 ;  /* 0x000000ffff057224 */ /* 0x000fe200078e0009 */
[----:B------:R-:W-:Y:S01]  /*3010*/  SHF.R.S32.HI R208, RZ, 0x1f, R105 ;  /* 0x0000001fffd07819 */ /* 0x000fe20000011469 */
        /* <DEDUP_REMOVED lines=29> */
[----:B------:R-:W-:-:S02]  /*31f0*/  SHF.R.S32.HI R178, RZ, 0x1f, R121 ;  /* 0x0000001fffb27819 */ /* 0x000fc40000011479 */
[----:B------:R-:W-:Y:S02]  /*3200*/  CS2R R60, SRZ ;  /* 0x00000000003c7805 */ /* 0x000fe4000001ff00 */
[----:B------:R-:W-:Y:S02]  /*3210*/  SHF.R.S32.HI R163, RZ, 0x1f, R122 ;  /* 0x0000001fffa37819 */ /* 0x000fe4000001147a */
[----:B------:R-:W-:Y:S02]  /*3220*/  CS2R R62, SRZ ;  /* 0x00000000003e7805 */ /* 0x000fe4000001ff00 */
[----:B------:R-:W-:Y:S02]  /*3230*/  SHF.R.S32.HI R157, RZ, 0x1f, R136 ;  /* 0x0000001fff9d7819 */ /* 0x000fe40000011488 */
[----:B------:R-:W-:Y:S02]  /*3240*/  CS2R R64, SRZ ;  /* 0x0000000000407805 */ /* 0x000fe4000001ff00 */
        /* <DEDUP_REMOVED lines=20> */
[----:B------:R-:W-:Y:S02]  /*3390*/  SHF.L.U64.HI R146, R146, 0x2, R25 ;  /* 0x0000000292927819 */ /* 0x000fe40000010219 */
[----:B------:R-:W-:Y:S02]  /*33a0*/  CS2R R86, SRZ ;  /* 0x0000000000567805 */ /* 0x000fe4000001ff00 */
[----:B------:R-:W-:Y:S02]  /*33b0*/  CS2R R24, SRZ ;  /* 0x0000000000187805 */ /* 0x000fe4000001ff00 */
[----:B------:R-:W-:Y:S02]  /*33c0*/  CS2R R26, SRZ ;  /* 0x00000000001a7805 */ /* 0x000fe4000001ff00 */
[----:B------:R-:W-:-:S02]  /*33d0*/  CS2R R28, SRZ ;  /* 0x00000000001c7805 */ /* 0x000fc4000001ff00 */
[----:B------:R-:W-:Y:S02]  /*33e0*/  CS2R R30, SRZ ;  /* 0x00000000001e7805 */ /* 0x000fe4000001ff00 */
[----:B------:R-:W-:Y:S02]  /*33f0*/  CS2R R32, SRZ ;  /* 0x0000000000207805 */ /* 0x000fe4000001ff00 */
        /* <DEDUP_REMOVED lines=11> */
[----:B------:R-:W-:Y:S01]  /*34b0*/  SHF.L.U64.HI R212, R139, 0x2, R212 ;  /* 0x000000028bd47819 */ /* 0x000fe200000102d4 */
[----:B------:R-:W-:Y:S01]  /*34c0*/  VIADD R220, R218, 0xffffffff ;  /* 0xffffffffdadc7836 */ /* 0x000fe20000000000 */
[----:B------:R-:W-:Y:S01]  /*34d0*/  SHF.L.U64.HI R210, R140, 0x2, R179 ;  /* 0x000000028cd27819 */ /* 0x000fe200000102b3 */
[----:B------:R-:W-:Y:S01]  /*34e0*/  UMOV UR16, 0xffffffff ;  /* 0xffffffff00107882 */ /* 0x000fe20000000000 */
[----:B------:R-:W-:Y:S01]  /*34f0*/  SHF.L.U64.HI R208, R105, 0x2, R208 ;  /* 0x0000000269d07819 */ /* 0x000fe200000102d0 */
[----:B------:R-:W-:Y:S01]  /*3500*/  UMOV UR4, URZ ;  /* 0x0000003f00047c82 */ /* 0x000fe20008000000 */
[----:B------:R-:W-:Y:S02]  /*3510*/  SHF.L.U64.HI R206, R129, 0x2, R206 ;  /* 0x0000000281ce7819 */ /* 0x000fe400000102ce */
[----:B------:R-:W-:-:S02]  /*3520*/  SHF.L.U64.HI R204, R107, 0x2, R204 ;  /* 0x000000026bcc7819 */ /* 0x000fc400000102cc */
[----:B------:R-:W-:Y:S02]  /*3530*/  SHF.L.U64.HI R202, R108, 0x2, R177 ;  /* 0x000000026cca7819 */ /* 0x000fe400000102b1 */
[----:B------:R-:W-:Y:S02]  /*3540*/  SHF.L.U64.HI R200, R109, 0x2, R200 ;  /* 0x000000026dc87819 */ /* 0x000fe400000102c8 */
[----:B------:R-:W-:Y:S02]  /*3550*/  SHF.L.U64.HI R198, R132, 0x2, R175 ;  /* 0x0000000284c67819 */ /* 0x000fe400000102af */
[----:B------:R-:W-:Y:S02]  /*3560*/  SHF.L.U64.HI R196, R110, 0x2, R173 ;  /* 0x000000026ec47819 */ /* 0x000fe400000102ad */
        /* <DEDUP_REMOVED lines=20> */
[----:B------:R-:W-:-:S07]  /*36b0*/  SHF.L.U64.HI R222, R137, 0x2, R222 ;  /* 0x0000000289de7819 */ /* 0x000fce00000102de */
.L_x_1:
[----:B------:R-:W-:Y:S01]  /*36c0*/  UIADD3 UR16, UR16, 0x1, URZ ;  /* 0x0000000110107890 */ /* 0x000fe2000fffe03f */
[----:B------:R-:W-:-:S04]  /*36d0*/  DEPBAR.LE SB0, 0x0 ;  /* 0x000080000000791a */ /* 0x000fc80000000000 */
[----:B------:R-:W-:Y:S01]  /*36e0*/  BAR.SYNC.DEFER_BLOCKING 0x0 ;  /* 0x0000000000007b1d */ /* 0x000fe20000010000 */
[----:B------:R-:W-:Y:S01]  /*36f0*/  UISETP.GT.AND UP0, UPT, UR16, 0x1, UPT ;  /* 0x000000011000788c */ /* 0x000fe2000bf04270 */
[----:B------:R-:W-:Y:S01]  /*3700*/  ISETP.GT.AND P3, PT, R161, RZ, PT ;  /* 0x000000ffa100720c */ /* 0x000fe20003f64270 */
[----:B------:R-:W-:Y:S01]  /*3710*/  UIADD3 UR4, UR4, 0x1, URZ ;  /* 0x0000000104047890 */ /* 0x000fe2000fffe03f */
[----:B------:R-:W-:Y:S01]  /*3720*/  ISETP.GE.AND P1, PT, R159, R220, PT ;  /* 0x000000dc9f00720c */ /* 0x000fe20003f26270 */
[----:B------:R-:W-:Y:S01]  /*3730*/  USEL UR16, UR16, URZ, !UP0 ;  /* 0x0000003f10107287 */ /* 0x000fe2000c000000 */
[----:B------:R-:W-:Y:S01]  /*3740*/  SEL R148, RZ, 0x4, !P3 ;  /* 0x00000004ff947807 */ /* 0x000fe20005800000 */
[----:B------:R-:W-:Y:S01]  /*3750*/  UMOV UR9, 0x40000040 ;  /* 0x4000004000097882 */ /* 0x000fe20000000000 */
[----:B------:R-:W-:Y:S01]  /*3760*/  UMOV UR11, 0x40000040 ;  /* 0x40000040000b7882 */ /* 0x000fe20000000000 */
[----:B------:R-:W-:Y:S01]  /*3770*/  ULEA UR6, UR16, UR7, 0xd ;  /* 0x0000000710067291 */ /* 0x000fe2000f8e683f */
[----:B------:R-:W-:Y:S01]  /*3780*/  ISETP.GT.AND P3, PT, R161, 0x1, PT ;  /* 0x00000001a100780c */ /* 0x000fe20003f64270 */
[----:B------:R-:W-:Y:S01]  /*3790*/  ULEA UR5, UR16, UR7, 0xe ;  /* 0x0000000710057291 */ /* 0x000fe2000f8e703f */
[----:B------:R-:W-:Y:S01]  /*37a0*/  SEL R148, R148, RZ, !P1 ;  /* 0x000000ff94947207 */ /* 0x000fe20004800000 */
[----:B------:R-:W-:Y:S01]  /*37b0*/  UIADD3 UR6, UR6, 0x8000, URZ ;  /* 0x0000800006067890 */ /* 0x000fe2000fffe03f */
[----:B------:R-:W-:Y:S01]  /*37c0*/  SEL R149, RZ, 0x4, !P3 ;  /* 0x00000004ff957807 */ /* 0x000fe20005800000 */
[----:B------:R-:W-:Y:S01]  /*37d0*/  USHF.R.U32.HI UR5, URZ, 0x4, UR5 ;  /* 0x000000043f057899 */ /* 0x000fe20008011605 */
[----:B------:R-:W-:Y:S01]  /*37e0*/  ISETP.NE.U32.AND P6, PT, R148, RZ, PT ;  /* 0x000000ff9400720c */ /* 0x000fe20003fc5070 */
[----:B------:R-:W-:Y:S01]  /*37f0*/  USHF.R.U32.HI UR6, URZ, 0x4, UR6 ;  /* 0x000000043f067899 */ /* 0x000fe20008011606 */
[----:B------:R-:W-:Y:S01]  /*3800*/  SEL R149, R149, RZ, !P1 ;  /* 0x000000ff95957207 */ /* 0x000fe20004800000 */
[----:B------:R-:W-:Y:S01]  /*3810*/  USGXT.U32 UR8, UR5, 0xe ;  /* 0x0000000e0508789a */ /* 0x000fe20008000000 */
[----:B------:R-:W-:Y:S01]  /*3820*/  ISETP.GT.AND P3, PT, R161, 0x2, PT ;  /* 0x00000002a100780c */ /* 0x000fe20003f64270 */
[----:B------:R-:W-:Y:S01]  /*3830*/  USGXT.U32 UR10, UR6, 0xe ;  /* 0x0000000e060a789a */ /* 0x000fe20008000000 */
[----:B------:R-:W-:Y:S01]  /*3840*/  ISETP.NE.U32.AND P5, PT, R149, RZ, PT ;  /* 0x000000ff9500720c */ /* 0x000fe20003fa5070 */
[----:B------:R-:W-:Y:S01]  /*3850*/  UIADD3 UR12, UP0, UR8, 0x2, URZ ;  /* 0x00000002080c7890 */ /* 0x000fe2000ff1e03f */
[----:B------:R-:W-:Y:S01]  /*3860*/  WARPGROUP.ARRIVE ;  /* 0x00000000000079c5 */ /* 0x000fe20000000000 */
[----:B------:R-:W-:Y:S01]  /*3870*/  UIADD3 UR14, UP1, UR10, 0x2, URZ ;  /* 0x000000020a0e7890 */ /* 0x000fe2000ff3e03f */
[----:B------:R-:W-:Y:S01]  /*3880*/  SEL R149, RZ, 0x4, !P3 ;  /* 0x00000004ff957807 */ /* 0x000fe20005800000 */
[----:B------:R-:W-:Y:S01]  /*3890*/  UMOV UR5, URZ ;  /* 0x0000003f00057c82 */ /* 0x000fe20008000000 */
[----:B------:R-:W-:Y:S01]  /*38a0*/  UMOV UR6, URZ ;  /* 0x0000003f00067c82 */ /* 0x000fe20008000000 */
[----:B------:R-:W-:Y:S01]  /*38b0*/  UIADD3.X UR13, UR5, 0x40000040, URZ, UP0, !UPT ;  /* 0x40000040050d7890 */ /* 0x000fe200087fe43f */
[----:B------:R-:W-:Y:S01]  /*38c0*/  HGMMA.64x64x8.F32.TF32 R56, gdesc[UR8], R56 ;  /* 0x04e00000083879f0 */ /* 0x000fe20008702838 */
[----:B------:R-:W-:Y:S01]  /*38d0*/  UIADD3.X UR15, UR6, 0x40000040, URZ, UP1, !UPT ;  /* 0x40000040060f7890 */ /* 0x000fe20008ffe43f */
[----:B------:R-:W-:Y:S01]  /*38e0*/  IADD3 R148, P3, R138, R96, RZ ;  /* 0x000000608a947210 */ /* 0x000fe20007f7e0ff */
[----:B------:R-:W-:Y:S01]  /*38f0*/  UIADD3.64 UR20, UR12, 0x2, URZ ;  /* 0x000000020c147897 */ /* 0x000fe2000fffe03f */
[----:B------:R-:W-:Y:S01]  /*3900*/  SEL R150, R149, RZ, !P1 ;  /* 0x000000ff95967207 */ /* 0x000fe20004800000 */
[----:B------:R-:W-:Y:S01]  /*3910*/  UIADD3.64 UR22, UR14, 0x2, URZ ;  /* 0x000000020e167897 */ /* 0x000fe2000fffe03f */
[----:B------:R-:W-:Y:S01]  /*3920*/  IMAD.WIDE R100, R147, 0x4, R100 ;  /* 0x0000000493647825 */ /* 0x000fe200078e0264 */
[----:B------:R-:W-:-:S02]  /*3930*/  UIADD3.64 UR24, UR12, 0x4, URZ ;  /* 0x000000040c187897 */ /* 0x000fc4000fffe03f */
[----:B------:R-:W-:Y:S01]  /*3940*/  UIADD3.64 UR26, UR14, 0x4, URZ ;  /* 0x000000040e1a7897 */ /* 0x000fe2000fffe03f */
[----:B------:R-:W-:Y:S01]  /*3950*/  IMAD.X R149, R97, 0x1, R146, P3 ;  /* 0x0000000161957824 */ /* 0x000fe200018e0692 */
[----:B------:R-:W-:Y:S01]  /*3960*/  UIADD3.64 UR8, UR12, 0x1fe, URZ ;  /* 0x000001fe0c087897 */ /* 0x000fe2000fffe03f */
[----:B------:R-:W-:Y:S01]  /*3970*/  ISETP.NE.U32.AND P3, PT, R150, RZ, PT ;  /* 0x000000ff9600720c */ /* 0x000fe20003f65070 */
[----:B------:R-:W-:Y:S01]  /*3980*/  UISETP.GT.AND UP0, UPT, UR4, 0x1, UPT ;  /* 0x000000010400788c */ /* 0x000fe2000bf04270 */
[----:B------:R-:W-:-:S03]  /*3990*/  IMAD.WIDE R4, R147, 0x4, R4 ;  /* 0x0000000493047825 */ /* 0x000fc600078e0204 */
[----:B------:R-:W-:Y:S01]  /*39a0*/  USEL UR4, UR4, URZ, !UP0 ;  /* 0x0000003f04047287 */ /* 0x000fe2000c000000 */
[----:B------:R-:W-:-:S03]  /*39b0*/  IMAD.WIDE R8, R147, 0x4, R8 ;  /* 0x0000000493087825 */ /* 0x000fc600078e0208 */
[----:B------:R-:W-:Y:S01]  /*39c0*/  ULEA UR5, UR4, UR7, 0xe ;  /* 0x0000000704057291 */ /* 0x000fe2000f8e703f */
[----:B------:R-:W-:-:S04]  /*39d0*/  IMAD.WIDE R10, R147, 0x4, R10 ;  /* 0x00000004930a7825 */ /* 0x000fc800078e020a */
[----:B------:R-:W-:-:S04]  /*39e0*/  IMAD.WIDE R14, R147, 0x4, R14 ;  /* 0x00000004930e7825 */ /* 0x000fc800078e020e */
[----:B------:R-:W-:Y:S02]  /*39f0*/  VIADD R155, R102, UR5 ;  /* 0x00000005669b7c36 */ /* 0x000fe40008000000 */
[----:B------:R-:W-:Y:S02]  /*3a00*/  VIADD R157, R134, UR5 ;  /* 0x00000005869d7c36 */ /* 0x000fe40008000000 */
[----:B------:R-:W-:Y:S02]  /*3a10*/  VIADD R163, R117, UR5 ;  /* 0x0000000575a37c36 */ /* 0x000fe40008000000 */
[----:B------:R-:W-:Y:S02]  /*3a20*/  VIADD R165, R113, UR5 ;  /* 0x0000000571a57c36 */ /* 0x000fe40008000000 */
[----:B------:R-:W-:-:S04]  /*3a30*/  IMAD.WIDE R92, R147, 0x4, R92 ;  /* 0x00000004935c7825 */ /* 0x000fc800078e025c */
        /* <DEDUP_REMOVED lines=8> */
[C---:B------:R-:W-:Y:S01]  /*3ac0*/  IMAD.WIDE R22, R147.reuse, 0x4, R22 ;  /* 0x0000000493167825 */ /* 0x040fe200078e0216 */
[----:B------:R-:W-:Y:S03]  /*3ad0*/  HGMMA.64x64x8.F32.TF32 R56, gdesc[UR12], R56 ;  /* 0x04e000000c3879f0 */ /* 0x000fe60008702838 */
[----:B------:R-:W-:-:S04]  /*3ae0*/  IMAD.WIDE R90, R147, 0x4, R90 ;  /* 0x00000004935a7825 */ /* 0x000fc800078e025a */
[----:B------:R-:W-:Y:S01]  /*3af0*/  VIADD R159, R159, 0x1 ;  /* 0x000000019f9f7836 */ /* 0x000fe20000000000 */
[----:B------:R-:W-:Y:S01]  /*3b00*/  HGMMA.64x64x8.F32.TF32 R56, gdesc[UR20], R56 ;  /* 0x04e00000143879f0 */ /* 0x000fe20008702838 */
[----:B------:R-:W-:-:S03]  /*3b10*/  UIADD3.64 UR20, UR12, 0x202, URZ ;  /* 0x000002020c147897 */ /* 0x000fc6000fffe03f */
[----:B------:R-:W-:Y:S04]  /*3b20*/  HGMMA.64x64x8.F32.TF32 R56, gdesc[UR24], R56 ;  /* 0x04e00000183879f0 */ /* 0x000fe80008702838 */
[----:B------:R-:W-:Y:S01]  /*3b30*/  HGMMA.64x64x8.F32.TF32 R24, gdesc[UR8], R24 ;  /* 0x04e00000081879f0 */ /* 0x000fe20008702818 */
[----:B------:R-:W-:Y:S01]  /*3b40*/  UIADD3.64 UR8, UR12, 0x200, URZ ;  /* 0x000002000c087897 */ /* 0x000fe2000fffe03f */
[----:B------:R-:W-:Y:S01]  /*3b50*/  UMOV UR10, UR14 ;  /* 0x0000000e000a7c82 */ /* 0x000fe20008000000 */
[----:B------:R-:W-:-:S07]  /*3b60*/  UMOV UR11, UR15 ;  /* 0x0000000f000b7c82 */ /* 0x000fce0008000000 */
[----:B------:R-:W-:Y:S01]  /*3b70*/  HGMMA.64x64x8.F32.TF32 R24, gdesc[UR8], R24 ;  /* 0x04e00000081879f0 */ /* 0x000fe20008702818 */
[----:B------:R-:W-:Y:S01]  /*3b80*/  UIADD3.64 UR8, UR12, 0x204, URZ ;  /* 0x000002040c087897 */ /* 0x000fe2000fffe03f */
[----:B------:R-:W-:Y:S01]  /*3b90*/  UMOV UR10, UR26 ;  /* 0x0000001a000a7c82 */ /* 0x000fe20008000000 */
[----:B------:R-:W-:Y:S01]  /*3ba0*/  UMOV UR11, UR27 ;  /* 0x0000001b000b7c82 */ /* 0x000fe20008000000 */
[----:B------:R-:W-:Y:S06]  /*3bb0*/  HGMMA.64x64x8.F32.TF32 R24, gdesc[UR20], R24 ;  /* 0x04e00000141879f0 */ /* 0x000fec0008702818 */
[----:B------:R-:W-:Y:S03]  /*3bc0*/  HGMMA.64x64x8.F32.TF32 R24, gdesc[UR8], R24, gsb0 ;  /* 0x04e00000081879f0 */ /* 0x000fe60008002818 */
[----:B------:R-:W-:-:S02]  /*3bd0*/  WARPGROUP.DEPBAR.LE gsb0, 0x1 ;  /* 0x00008000000079c5 */ /* 0x000fc40000010100 */
[----:B------:R-:W-:Y:S06]  /*3be0*/  BAR.SYNC.DEFER_BLOCKING 0x0 ;  /* 0x0000000000007b1d */ /* 0x000fec0000010000 */
[----:B------:R-:W-:Y:S01]  /*3bf0*/  @!PT LDS RZ, [RZ] ;  /* 0x00000000fffff984 */ /* 0x000fe20000000800 */
[----:B------:R-:W-:Y:S01]  /*3c00*/  @!PT LDS RZ, [RZ] ;  /* 0x00000000fffff984 */ /* 0x000fe20000000800 */
[----:B------:R-:W-:Y:S01]  /*3c10*/  @!PT LDS RZ, [RZ] ;  /* 0x00000000fffff984 */ /* 0x000fe20000000800 */
[----:B------:R-:W-:Y:S01]  /*3c20*/  LDGSTS.E [R155], desc[UR18][R96.64], P6 ;  /* 0x00000000609b7fae */ /* 0x000fe2000b121852 */
[----:B------:R-:W-:-:S03]  /*3c30*/  ISETP.GT.AND P6, PT, R161, 0x3, PT ;  /* 0x00000003a100780c */ /* 0x000fc60003fc4270 */
[----:B------:R1:W-:Y:S01]  /*3c40*/  LDGSTS.E [R155+0x4], desc[UR18][R148.64], P5 ;  /* 0x00004000949b7fae */ /* 0x0003e2000a921852 */
[----:B------:R-:W-:Y:S02]  /*3c50*/  SEL R151, RZ, 0x4, !P6 ;  /* 0x00000004ff977807 */ /* 0x000fe40007000000 */
[----:B------:R-:W-:Y:S02]  /*3c60*/  LEA R150, P5, R137, R96, 0x2 ;  /* 0x0000006089967211 */ /* 0x000fe400078a10ff */
[----:B------:R-:W-:Y:S02]  /*3c70*/  SEL R152, R151, RZ, !P1 ;  /* 0x000000ff97987207 */ /* 0x000fe40004800000 */
[----:B------:R-:W-:Y:S01]  /*3c80*/  ISETP.GT.AND P6, PT, R161, 0x4, PT ;  /* 0x00000004a100780c */ /* 0x000fe20003fc4270 */
[----:B------:R-:W-:Y:S01]  /*3c90*/  IMAD.X R151, R97, 0x1, R222, P5 ;  /* 0x0000000161977824 */ /* 0x000fe200028e06de */
[----:B------:R-:W-:Y:S02]  /*3ca0*/  ISETP.NE.U32.AND P5, PT, R152, RZ, PT ;  /* 0x000000ff9800720c */ /* 0x000fe40003fa5070 */
[----:B------:R-:W-:-:S02]  /*3cb0*/  SEL R153, RZ, 0x4, !P6 ;  /* 0x00000004ff997807 */ /* 0x000fc40007000000 */
[----:B------:R2:W-:Y:S01]  /*3cc0*/  LDGSTS.E [R155+0x8], desc[UR18][R150.64], P3 ;  /* 0x00008000969b7fae */ /* 0x0005e20009921852 */
[-C--:B------:R-:W-:Y:S02]  /*3cd0*/  LEA R152, P3, R135, R96.reuse, 0x2 ;  /* 0x0000006087987211 */ /* 0x080fe400078610ff */
[----:B------:R-:W-:Y:S02]  /*3ce0*/  SEL R154, R153, RZ, !P1 ;  /* 0x000000ff999a7207 */ /* 0x000fe40004800000 */
[----:B------:R-:W-:Y:S01]  /*3cf0*/  ISETP.GT.AND P6, PT, R161, 0x5, PT ;  /* 0x00000005a100780c */ /* 0x000fe20003fc4270 */
[----:B------:R-:W-:Y:S01]  /*3d00*/  IMAD.X R153, R97, 0x1, R214, P3 ;  /* 0x0000000161997824 */ /* 0x000fe200018e06d6 */
[----:B------:R-:W-:Y:S02]  /*3d10*/  ISETP.NE.U32.AND P3, PT, R154, RZ, PT ;  /* 0x000000ff9a00720c */ /* 0x000fe40003f65070 */
[----:B-1----:R-:W-:Y:S02]  /*3d20*/  SEL R149, RZ, 0x4, !P6 ;  /* 0x00000004ff957807 */ /* 0x002fe40007000000 */
[----:B------:R1:W-:Y:S01]  /*3d30*/  LDGSTS.E [R155+0xc], desc[UR18][R152.64], P5 ;  /* 0x0000c000989b7fae */ /* 0x0003e2000a921852 */
[----:B------:R-:W-:-:S02]  /*3d40*/  LEA R148, P5, R138, R96, 0x2 ;  /* 0x000000608a947211 */ /* 0x000fc400078a10ff */
[----:B------:R-:W-:Y:S02]  /*3d50*/  SEL R154, R149, RZ, !P1 ;  /* 0x000000ff959a7207 */ /* 0x000fe40004800000 */
[----:B------:R-:W-:Y:S01]  /*3d60*/  ISETP.GT.AND P6, PT, R161, 0x6, PT ;  /* 0x00000006a100780c */ /* 0x000fe20003fc4270 */
[----:B------:R-:W-:Y:S01]  /*3d70*/  IMAD.X R149, R97, 0x1, R216, P5 ;  /* 0x0000000161957824 */ /* 0x000fe200028e06d8 */
[----:B------:R-:W-:Y:S02]  /*3d80*/  ISETP.NE.U32.AND P5, PT, R154, RZ, PT ;  /* 0x000000ff9a00720c */ /* 0x000fe40003fa5070 */
[----:B--2---:R-:W-:Y:S02]  /*3d90*/  SEL R151, RZ, 0x4, !P6 ;  /* 0x00000004ff977807 */ /* 0x004fe40007000000 */
[----:B------:R2:W-:Y:S01]  /*3da0*/  LDGSTS.E [R157], desc[UR18][R148.64], P3 ;  /* 0x00000000949d7fae */ /* 0x0005e20009921852 */
[----:B------:R-:W-:Y:S01]  /*3db0*/  LEA R150, P3, R131, R96, 0x2 ;  /* 0x0000006083967211 */ /* 0x000fe200078610ff */
[----:B-1----:R-:W-:Y:S01]  /*3dc0*/  VIADD R155, R126, UR5 ;  /* 0x000000057e9b7c36 */ /* 0x002fe20008000000 */
[----:B------:R-:W-:-:S02]  /*3dd0*/  SEL R152, R151, RZ, !P1 ;  /* 0x000000ff97987207 */ /* 0x000fc40004800000 */
[----:B------:R-:W-:Y:S01]  /*3de0*/  ISETP.GT.AND P6, PT, R161, 0x7, PT ;  /* 0x00000007a100780c */ /* 0x000fe20003fc4270 */
[----:B------:R-:W-:Y:S01]  /*3df0*/  IMAD.X R151, R97, 0x1, R160, P3 ;  /* 0x0000000161977824 */ /* 0x000fe200018e06a0 */
[----:B------:R-:W-:Y:S02]  /*3e00*/  ISETP.NE.U32.AND P3, PT, R152, RZ, PT ;  /* 0x000000ff9800720c */ /* 0x000fe40003f65070 */
[----:B------:R-:W-:Y:S02]  /*3e10*/  SEL R153, RZ, 0x4, !P6 ;  /* 0x00000004ff997807 */ /* 0x000fe40007000000 */
[----:B------:R1:W-:Y:S01]  /*3e20*/  LDGSTS.E [R157+0x4], desc[UR18][R150.64], P5 ;  /* 0x00004000969d7fae */ /* 0x0003e2000a921852 */
[----:B------:R-:W-:Y:S02]  /*3e30*/  LEA R152, P5, R130, R96, 0x2 ;  /* 0x0000006082987211 */ /* 0x000fe400078a10ff */
[----:B------:R-:W-:Y:S02]  /*3e40*/  SEL R154, R153, RZ, !P1 ;  /* 0x000000ff999a7207 */ /* 0x000fe40004800000 */
[----:B------:R-:W-:Y:S01]  /*3e50*/  ISETP.GT.AND P6, PT, R161, 0x8, PT ;  /* 0x00000008a100780c */ /* 0x000fe20003fc4270 */
[----:B------:R-:W-:Y:S01]  /*3e60*/  IMAD.X R153, R97, 0x1, R162, P5 ;  /* 0x0000000161997824 */ /* 0x000fe200028e06a2 */
[----:B------:R-:W-:-:S02]  /*3e70*/  ISETP.NE.U32.AND P5, PT, R154, RZ, PT ;  /* 0x000000ff9a00720c */ /* 0x000fc40003fa5070 */
[----:B--2---:R-:W-:Y:S02]  /*3e80*/  SEL R149, RZ, 0x4, !P6 ;  /* 0x00000004ff957807 */ /* 0x004fe40007000000 */
[----:B------:R2:W-:Y:S01]  /*3e90*/  LDGSTS.E [R157+0x8], desc[UR18][R152.64], P3 ;  /* 0x00008000989d7fae */ /* 0x0005e20009921852 */
[----:B------:R-:W-:Y:S02]  /*3ea0*/  LEA R148, P3, R128, R96, 0x2 ;  /* 0x0000006080947211 */ /* 0x000fe400078610ff */
[----:B------:R-:W-:Y:S02]  /*3eb0*/  SEL R154, R149, RZ, !P1 ;  /* 0x000000ff959a7207 */ /* 0x000fe40004800000 */
[----:B------:R-:W-:Y:S01]  /*3ec0*/  ISETP.GT.AND P6, PT, R161, 0x9, PT ;  /* 0x00000009a100780c */ /* 0x000fe20003fc4270 */
[----:B------:R-:W-:Y:S01]  /*3ed0*/  IMAD.X R149, R97, 0x1, R164, P3 ;  /* 0x0000000161957824 */ /* 0x000fe200018e06a4 */
[----:B------:R-:W-:Y:S02]  /*3ee0*/  ISETP.NE.U32.AND P3, PT, R154, RZ, PT ;  /* 0x000000ff9a00720c */ /* 0x000fe40003f65070 */
[----:B-1----:R-:W-:-:S02]  /*3ef0*/  SEL R151, RZ, 0x4, !P6 ;  /* 0x00000004ff977807 */ /* 0x002fc40007000000 */
[----:B------:R1:W-:Y:S01]  /*3f00*/  LDGSTS.E [R157+0xc], desc[UR18][R148.64], P5 ;  /* 0x0000c000949d7fae */ /* 0x0003e2000a921852 */
[-C--:B------:R-:W-:Y:S02]  /*3f10*/  LEA R150, P5, R127, R96.reuse, 0x2 ;  /* 0x000000607f967211 */ /* 0x080fe400078a10ff */
        /* <DEDUP_REMOVED lines=35> */
[----:B------:R-:W-:-:S02]  /*4150*/  LEA R148, P3, R122, R96, 0x2 ;  /* 0x000000607a947211 */ /* 0x000fc400078610ff */
[----:B-1----:R-:W-:Y:S02]  /*4160*/  SEL R150, R149, RZ, !P1 ;  /* 0x000000ff95967207 */ /* 0x002fe40004800000 */
[----:B------:R-:W-:Y:S01]  /*4170*/  ISETP.GT.AND P6, PT, R161, 0xf, PT ;  /* 0x0000000fa100780c */ /* 0x000fe20003fc4270 */
[----:B------:R-:W-:Y:S01]  /*4180*/  IMAD.X R149, R97, 0x1, R176, P3 ;  /* 0x0000000161957824 */ /* 0x000fe200018e06b0 */
[----:B------:R-:W-:Y:S02]  /*4190*/  ISETP.NE.U32.AND P3, PT, R150, RZ, PT ;  /* 0x000000ff9600720c */ /* 0x000fe40003f65070 */
[----:B------:R-:W-:Y:S02]  /*41a0*/  SEL R151, RZ, 0x4, !P6 ;  /* 0x00000004ff977807 */ /* 0x000fe40007000000 */
[----:B------:R1:W-:Y:S01]  /*41b0*/  LDGSTS.E [R157+0x4], desc[UR18][R148.64], P5 ;  /* 0x00004000949d7fae */ /* 0x0003e2000a921852 */
[----:B------:R-:W-:Y:S02]  /*41c0*/  LEA R150, P5, R121, R96, 0x2 ;  /* 0x0000006079967211 */ /* 0x000fe400078a10ff */
[----:B------:R-:W-:-:S02]  /*41d0*/  SEL R154, R151, RZ, !P1 ;  /* 0x000000ff979a7207 */ /* 0x000fc40004800000 */
[----:B------:R-:W-:Y:S01]  /*41e0*/  ISETP.GT.AND P6, PT, R161, 0x10, PT ;  /* 0x00000010a100780c */ /* 0x000fe20003fc4270 */
[----:B------:R-:W-:Y:S01]  /*41f0*/  IMAD.X R151, R97, 0x1, R178, P5 ;  /* 0x0000000161977824 */ /* 0x000fe200028e06b2 */
[----:B------:R-:W-:Y:S02]  /*4200*/  ISETP.NE.U32.AND P5, PT, R154, RZ, PT ;  /* 0x000000ff9a00720c */ /* 0x000fe40003fa5070 */
[----:B--2---:R-:W-:Y:S02]  /*4210*/  SEL R153, RZ, 0x4, !P6 ;  /* 0x00000004ff997807 */ /* 0x004fe40007000000 */
[----:B------:R2:W-:Y:S01]  /*4220*/  LDGSTS.E [R157+0x8], desc[UR18][R150.64], P3 ;  /* 0x00008000969d7fae */ /* 0x0005e20009921852 */
[----:B------:R-:W-:Y:S02]  /*4230*/  LEA R152, P3, R119, R96, 0x2 ;  /* 0x0000006077987211 */ /* 0x000fe400078610ff */
[----:B------:R-:W-:Y:S02]  /*4240*/  SEL R154, R153, RZ, !P1 ;  /* 0x000000ff999a7207 */ /* 0x000fe40004800000 */
[----:B------:R-:W-:Y:S01]  /*4250*/  ISETP.GT.AND P6, PT, R161, 0x11, PT ;  /* 0x00000011a100780c */ /* 0x000fe20003fc4270 */
[----:B------:R-:W-:Y:S01]  /*4260*/  IMAD.X R153, R97, 0x1, R180, P3 ;  /* 0x0000000161997824 */ /* 0x000fe200018e06b4 */
[----:B------:R-:W-:-:S02]  /*4270*/  ISETP.NE.U32.AND P3, PT, R154, RZ, PT ;  /* 0x000000ff9a00720c */ /* 0x000fc40003f65070 */
[----:B-1----:R-:W-:Y:S02]  /*4280*/  SEL R149, RZ, 0x4, !P6 ;  /* 0x00000004ff957807 */ /* 0x002fe40007000000 */
[----:B------:R1:W-:Y:S01]  /*4290*/  LDGSTS.E [R157+0xc], desc[UR18][R152.64], P5 ;  /* 0x0000c000989d7fae */ /* 0x0003e2000a921852 */
[----:B------:R-:W-:Y:S02]  /*42a0*/  LEA R148, P5, R118, R96, 0x2 ;  /* 0x0000006076947211 */ /* 0x000fe400078a10ff */
[----:B------:R-:W-:Y:S02]  /*42b0*/  SEL R154, R149, RZ, !P1 ;  /* 0x000000ff959a7207 */ /* 0x000fe40004800000 */
[----:B------:R-:W-:Y:S01]  /*42c0*/  ISETP.GT.AND P6, PT, R161, 0x12, PT ;  /* 0x00000012a100780c */ /* 0x000fe20003fc4270 */
[----:B------:R-:W-:Y:S01]  /*42d0*/  IMAD.X R149, R97, 0x1, R182, P5 ;  /* 0x0000000161957824 */ /* 0x000fe200028e06b6 */
[----:B------:R-:W-:Y:S02]  /*42e0*/  ISETP.NE.U32.AND P5, PT, R154, RZ, PT ;  /* 0x000000ff9a00720c */ /* 0x000fe40003fa5070 */
[----:B--2---:R-:W-:-:S02]  /*42f0*/  SEL R151, RZ, 0x4, !P6 ;  /* 0x00000004ff977807 */ /* 0x004fc40007000000 */
[----:B------:R2:W-:Y:S01]  /*4300*/  LDGSTS.E [R163], desc[UR18][R148.64], P3 ;  /* 0x0000000094a37fae */ /* 0x0005e20009921852 */
[-C--:B------:R-:W-:Y:S02]  /*4310*/  LEA R150, P3, R116, R96.reuse, 0x2 ;  /* 0x0000006074967211 */ /* 0x080fe400078610ff */
[----:B-1----:R-:W-:Y:S02]  /*4320*/  SEL R152, R151, RZ, !P1 ;  /* 0x000000ff97987207 */ /* 0x002fe40004800000 */
[----:B------:R-:W-:Y:S01]  /*4330*/  ISETP.GT.AND P6, PT, R161, 0x13, PT ;  /* 0x00000013a100780c */ /* 0x000fe20003fc4270 */
[----:B------:R-:W-:Y:S01]  /*4340*/  IMAD.X R151, R97, 0x1, R184, P3 ;  /* 0x0000000161977824 */ /* 0x000fe200018e06b8 */
[----:B------:R-:W-:Y:S02]  /*4350*/  ISETP.NE.U32.AND P3, PT, R152, RZ, PT ;  /* 0x000000ff9800720c */ /* 0x000fe40003f65070 */
[----:B------:R-:W-:Y:S02]  /*4360*/  SEL R153, RZ, 0x4, !P6 ;  /* 0x00000004ff997807 */ /* 0x000fe40007000000 */
[----:B------:R1:W-:Y:S01]  /*4370*/  LDGSTS.E [R163+0x4], desc[UR18][R150.64], P5 ;  /* 0x0000400096a37fae */ /* 0x0003e2000a921852 */
[----:B------:R-:W-:-:S02]  /*4380*/  LEA R152, P5, R115, R96, 0x2 ;  /* 0x0000006073987211 */ /* 0x000fc400078a10ff */
[----:B------:R-:W-:Y:S02]  /*4390*/  SEL R154, R153, RZ, !P1 ;  /* 0x000000ff999a7207 */ /* 0x000fe40004800000 */
[----:B------:R-:W-:Y:S01]  /*43a0*/  ISETP.GT.AND P6, PT, R161, 0x14, PT ;  /* 0x00000014a100780c */ /* 0x000fe20003fc4270 */
[----:B------:R-:W-:Y:S01]  /*43b0*/  IMAD.X R153, R97, 0x1, R186, P5 ;  /* 0x0000000161997824 */ /* 0x000fe200028e06ba */
[----:B------:R-:W-:Y:S02]  /*43c0*/  ISETP.NE.U32.AND P5, PT, R154, RZ, PT ;  /* 0x000000ff9a00720c */ /* 0x000fe40003fa5070 */
[----:B--2---:R-:W-:Y:S02]  /*43d0*/  SEL R149, RZ, 0x4, !P6 ;  /* 0x00000004ff957807 */ /* 0x004fe40007000000 */
[----:B------:R2:W-:Y:S01]  /*43e0*/  LDGSTS.E [R163+0x8], desc[UR18][R152.64], P3 ;  /* 0x0000800098a37fae */ /* 0x0005e20009921852 */
[----:B------:R-:W-:Y:S02]  /*43f0*/  LEA R148, P3, R114, R96, 0x2 ;  /* 0x0000006072947211 */ /* 0x000fe400078610ff */
[----:B------:R-:W-:-:S02]  /*4400*/  SEL R154, R149, RZ, !P1 ;  /* 0x000000ff959a7207 */ /* 0x000fc40004800000 */
[----:B------:R-:W-:Y:S01]  /*4410*/  ISETP.GT.AND P6, PT, R161, 0x15, PT ;  /* 0x00000015a100780c */ /* 0x000fe20003fc4270 */
[----:B------:R-:W-:Y:S01]  /*4420*/  IMAD.X R149, R97, 0x1, R188, P3 ;  /* 0x0000000161957824 */ /* 0x000fe200018e06bc */
[----:B------:R-:W-:Y:S02]  /*4430*/  ISETP.NE.U32.AND P3, PT, R154, RZ, PT ;  /* 0x000000ff9a00720c */ /* 0x000fe40003f65070 */
[----:B-1----:R-:W-:Y:S02]  /*4440*/  SEL R151, RZ, 0x4, !P6 ;  /* 0x00000004ff977807 */ /* 0x002fe40007000000 */
[----:B------:R1:W-:Y:S01]  /*4450*/  LDGSTS.E [R163+0xc], desc[UR18][R148.64], P5 ;  /* 0x0000c00094a37fae */ /* 0x0003e2000a921852 */
[----:B------:R-:W-:Y:S02]  /*4460*/  LEA R150, P5, R133, R96, 0x2 ;  /* 0x0000006085967211 */ /* 0x000fe400078a10ff */
[----:B------:R-:W-:Y:S02]  /*4470*/  SEL R154, R151, RZ, !P1 ;  /* 0x000000ff979a7207 */ /* 0x000fe40004800000 */
[----:B------:R-:W-:Y:S01]  /*4480*/  ISETP.GT.AND P6, PT, R161, 0x16, PT ;  /* 0x00000016a100780c */ /* 0x000fe20003fc4270 */
[----:B------:R-:W-:Y:S01]  /*4490*/  IMAD.X R151, R97, 0x1, R190, P5 ;  /* 0x0000000161977824 */ /* 0x000fe200028e06be */
[----:B------:R-:W-:-:S02]  /*44a0*/  ISETP.NE.U32.AND P5, PT, R154, RZ, PT ;  /* 0x000000ff9a00720c */ /* 0x000fc40003fa5070 */
[----:B--2---:R-:W-:Y:S02]  /*44b0*/  SEL R152, RZ, 0x4, !P6 ;  /* 0x00000004ff987807 */ /* 0x004fe40007000000 */
[----:B------:R2:W-:Y:S01]  /*44c0*/  LDGSTS.E [R165], desc[UR18][R150.64], P3 ;  /* 0x0000000096a57fae */ /* 0x0005e20009921852 */
[----:B------:R-:W-:Y:S01]  /*44d0*/  LEA R154, P3, R112, R96, 0x2 ;  /* 0x00000060709a7211 */ /* 0x000fe200078610ff */
[----:B-1----:R-:W-:Y:S01]  /*44e0*/  VIADD R163, R2, UR5 ;  /* 0x0000000502a37c36 */ /* 0x002fe20008000000 */
[----:B------:R-:W-:Y:S02]  /*44f0*/  SEL R152, R152, RZ, !P1 ;  /* 0x000000ff98987207 */ /* 0x000fe40004800000 */
[----:B------:R-:W-:Y:S01]  /*4500*/  ISETP.GT.AND P6, PT, R161, 0x17, PT ;  /* 0x00000017a100780c */ /* 0x000fe20003fc4270 */
[----:B------:R-:W-:Y:S01]  /*4510*/  IMAD.X R155, R97, 0x1, R192, P3 ;  /* 0x00000001619b7824 */ /* 0x000fe200018e06c0 */
[----:B------:R-:W-:Y:S02]  /*4520*/  ISETP.NE.U32.AND P3, PT, R152, RZ, PT ;  /* 0x000000ff9800720c */ /* 0x000fe40003f65070 */
[----:B------:R-:W-:-:S02]  /*4530*/  SEL R148, RZ, 0x4, !P6 ;  /* 0x00000004ff947807 */ /* 0x000fc40007000000 */
[----:B------:R-:W-:Y:S01]  /*4540*/  LDGSTS.E [R165+0x4], desc[UR18][R154.64], P5 ;  /* 0x000040009aa57fae */ /* 0x000fe2000a921852 */
[-C--:B------:R-:W-:Y:S02]  /*4550*/  LEA R156, P5, R111, R96.reuse, 0x2 ;  /* 0x000000606f9c7211 */ /* 0x080fe400078a10ff */
[----:B------:R-:W-:Y:S02]  /*4560*/  SEL R148, R148, RZ, !P1 ;  /* 0x000000ff94947207 */ /* 0x000fe40004800000 */
[----:B------:R-:W-:Y:S01]  /*4570*/  ISETP.GT.AND P6, PT, R161, 0x18, PT ;  /* 0x00000018a100780c */ /* 0x000fe20003fc4270 */
[----:B------:R-:W-:Y:S01]  /*4580*/  IMAD.X R157, R97, 0x1, R194, P5 ;  /* 0x00000001619d7824 */ /* 0x000fe200028e06c2 */
[----:B------:R-:W-:Y:S02]  /*4590*/  ISETP.NE.U32.AND P5, PT, R148, RZ, PT ;  /* 0x000000ff9400720c */ /* 0x000fe40003fa5070 */
[----:B------:R-:W-:Y:S02]  /*45a0*/  SEL R148, RZ, 0x4, !P6 ;  /* 0x00000004ff947807 */ /* 0x000fe40007000000 */
[----:B------:R1:W-:Y:S01]  /*45b0*/  LDGSTS.E [R165+0x8], desc[UR18][R156.64], P3 ;  /* 0x000080009ca57fae */ /* 0x0003e20009921852 */
[----:B------:R-:W-:-:S02]  /*45c0*/  LEA R152, P6, R110, R96, 0x2 ;  /* 0x000000606e987211 */ /* 0x000fc400078c10ff */
[----:B------:R-:W-:Y:S02]  /*45d0*/  ISETP.GT.AND P3, PT, R161, 0x19, PT ;  /* 0x00000019a100780c */ /* 0x000fe40003f64270 */
[----:B------:R-:W-:Y:S01]  /*45e0*/  SEL R148, R148, RZ, !P1 ;  /* 0x000000ff94947207 */ /* 0x000fe20004800000 */
[----:B------:R-:W-:Y:S01]  /*45f0*/  IMAD.X R153, R97, 0x1, R196, P6 ;  /* 0x0000000161997824 */ /* 0x000fe200030e06c4 */
[----:B------:R-:W-:Y:S02]  /*4600*/  SEL R149, RZ, 0x4, !P3 ;  /* 0x00000004ff957807 */ /* 0x000fe40005800000 */
[----:B------:R-:W-:Y:S02]  /*4610*/  ISETP.NE.U32.AND P3, PT, R148, RZ, PT ;  /* 0x000000ff9400720c */ /* 0x000fe40003f65070 */
[----:B------:R-:W-:Y:S01]  /*4620*/  LEA R148, P6, R132, R96, 0x2 ;  /* 0x0000006084947211 */ /* 0x000fe200078c10ff */
[----:B------:R3:W-:Y:S01]  /*4630*/  LDGSTS.E [R165+0xc], desc[UR18][R152.64], P5 ;  /* 0x0000c00098a57fae */ /* 0x0007e2000a921852 */
[----:B--2---:R-:W-:Y:S01]  /*4640*/  SEL R150, R149, RZ, !P1 ;  /* 0x000000ff95967207 */ /* 0x004fe20004800000 */
[----:B-1----:R-:W-:Y:S01]  /*4650*/  VIADD R157, R158, UR5 ;  /* 0x000000059e9d7c36 */ /* 0x002fe20008000000 */
[----:B------:R-:W-:Y:S01]  /*4660*/  ISETP.GT.AND P5, PT, R161, 0x1a, PT ;  /* 0x0000001aa100780c */ /* 0x000fe20003fa4270 */
[----:B------:R-:W-:Y:S01]  /*4670*/  IMAD.X R149, R97, 0x1, R198, P6 ;  /* 0x0000000161957824 */ /* 0x000fe200030e06c6 */
[----:B------:R-:W-:Y:S01]  /*4680*/  ISETP.NE.U32.AND P6, PT, R150, RZ, PT ;  /* 0x000000ff9600720c */ /* 0x000fe20003fc5070 */
[----:B------:R-:W-:Y:S01]  /*4690*/  ULEA UR5, UR4, UR7, 0xd ;  /* 0x0000000704057291 */ /* 0x000fe2000f8e683f */
[----:B------:R-:W-:-:S02]  /*46a0*/  SEL R151, RZ, 0x4, !P5 ;  /* 0x00000004ff977807 */ /* 0x000fc40006800000 */
[----:B------:R-:W-:Y:S01]  /*46b0*/  LEA R150, P5, R109, R96, 0x2 ;  /* 0x000000606d967211 */ /* 0x000fe200078a10ff */
[----:B------:R1:W-:Y:S01]  /*46c0*/  LDGSTS.E [R157], desc[UR18][R148.64], P3 ;  /* 0x00000000949d7fae */ /* 0x0003e20009921852 */
[----:B------:R-:W-:-:S03]  /*46d0*/  SEL R154, R151, RZ, !P1 ;  /* 0x000000ff979a7207 */ /* 0x000fc60004800000 */
[----:B------:R-:W-:Y:S01]  /*46e0*/  IMAD.X R151, R97, 0x1, R200, P5 ;  /* 0x0000000161977824 */ /* 0x000fe200028e06c8 */
[----:B------:R-:W-:Y:S02]  /*46f0*/  ISETP.NE.U32.AND P3, PT, R154, RZ, PT ;  /* 0x000000ff9a00720c */ /* 0x000fe40003f65070 */
[----:B---3--:R-:W-:Y:S02]  /*4700*/  LEA R152, P5, R108, R96, 0x2 ;  /* 0x000000606c987211 */ /* 0x008fe400078a10ff */
[----:B------:R2:W-:Y:S01]  /*4710*/  LDGSTS.E [R157+0x4], desc[UR18][R150.64], P6 ;  /* 0x00004000969d7fae */ /* 0x0005e2000b121852 */
[----:B------:R-:W-:Y:S02]  /*4720*/  ISETP.GT.AND P6, PT, R161, 0x1b, PT ;  /* 0x0000001ba100780c */ /* 0x000fe40003fc4270 */
[----:B------:R-:W-:Y:S01]  /*4730*/  IMAD.X R153, R97, 0x1, R202, P5 ;  /* 0x0000000161997824 */ /* 0x000fe200028e06ca */
[----:B------:R-:W-:Y:S02]  /*4740*/  ISETP.GT.AND P5, PT, R161, 0x1c, PT ;  /* 0x0000001ca100780c */ /* 0x000fe40003fa4270 */
[----:B------:R-:W-:-:S02]  /*4750*/  SEL R154, RZ, 0x4, !P6 ;  /* 0x00000004ff9a7807 */ /* 0x000fc40007000000 */
[----:B------:R-:W-:Y:S01]  /*4760*/  SEL R156, RZ, 0x4, !P5 ;  /* 0x00000004ff9c7807 */ /* 0x000fe20006800000 */
[----:B------:R3:W-:Y:S01]  /*4770*/  LDGSTS.E [R157+0x8], desc[UR18][R152.64], P3 ;  /* 0x00008000989d7fae */ /* 0x0007e20009921852 */
[----:B------:R-:W-:Y:S02]  /*4780*/  SEL R155, R154, RZ, !P1 ;  /* 0x000000ff9a9b7207 */ /* 0x000fe40004800000 */
[-C--:B------:R-:W-:Y:S02]  /*4790*/  LEA R154, P6, R107, R96.reuse, 0x2 ;  /* 0x000000606b9a7211 */ /* 0x080fe400078c10ff */
[----:B------:R-:W-:Y:S02]  /*47a0*/  ISETP.NE.U32.AND P5, PT, R155, RZ, PT ;  /* 0x000000ff9b00720c */ /* 0x000fe40003fa5070 */
[----:B-1----:R-:W-:Y:S01]  /*47b0*/  LEA R148, P3, R129, R96, 0x2 ;  /* 0x0000006081947211 */ /* 0x002fe200078610ff */
[----:B------:R-:W-:Y:S01]  /*47c0*/  IMAD.X R155, R97, 0x1, R204, P6 ;  /* 0x00000001619b7824 */ /* 0x000fe200030e06cc */
[----:B------:R-:W-:-:S02]  /*47d0*/  ISETP.GT.AND P6, PT, R161, 0x1d, PT ;  /* 0x0000001da100780c */ /* 0x000fc40003fc4270 */
[----:B------:R-:W-:Y:S01]  /*47e0*/  SEL R156, R156, RZ, !P1 ;  /* 0x000000ff9c9c7207 */ /* 0x000fe20004800000 */
[----:B------:R-:W-:Y:S01]  /*47f0*/  IMAD.X R149, R97, 0x1, R206, P3 ;  /* 0x0000000161957824 */ /* 0x000fe200018e06ce */
[----:B--2---:R-:W-:Y:S02]  /*4800*/  SEL R150, RZ, 0x4, !P6 ;  /* 0x00000004ff967807 */ /* 0x004fe40007000000 */
[----:B------:R-:W-:Y:S02]  /*4810*/  ISETP.NE.U32.AND P3, PT, R156, RZ, PT ;  /* 0x000000ff9c00720c */ /* 0x000fe40003f65070 */
[----:B------:R-:W-:Y:S01]  /*4820*/  SEL R150, R150, RZ, !P1 ;  /* 0x000000ff96967207 */ /* 0x000fe20004800000 */
[----:B------:R-:W-:Y:S03]  /*4830*/  LDGSTS.E [R157+0xc], desc[UR18][R154.64], P5 ;  /* 0x0000c0009a9d7fae */ /* 0x000fe6000a921852 */
[----:B------:R-:W-:-:S02]  /*4840*/  ISETP.NE.U32.AND P5, PT, R150, RZ, PT ;  /* 0x000000ff9600720c */ /* 0x000fc40003fa5070 */
[----:B------:R-:W-:-:S05]  /*4850*/  LEA R150, P6, R105, R96, 0x2 ;  /* 0x0000006069967211 */ /* 0x000fca00078c10ff */
[----:B------:R1:W-:Y:S01]  /*4860*/  LDGSTS.E [R163], desc[UR18][R148.64], P3 ;  /* 0x0000000094a37fae */ /* 0x0003e20009921852 */
[----:B------:R-:W-:Y:S01]  /*4870*/  IMAD.X R151, R97, 0x1, R208, P6 ;  /* 0x0000000161977824 */ /* 0x000fe200030e06d0 */
[C---:B------:R-:W-:Y:S02]  /*4880*/  ISETP.GT.AND P3, PT, R161.reuse, 0x1e, PT ;  /* 0x0000001ea100780c */ /* 0x040fe40003f64270 */
[C---:B------:R-:W-:Y:S02]  /*4890*/  ISETP.GT.AND P6, PT, R161.reuse, 0x1f, PT ;  /* 0x0000001fa100780c */ /* 0x040fe40003fc4270 */
[----:B---3--:R-:W-:Y:S01]  /*48a0*/  SEL R152, RZ, 0x4, !P3 ;  /* 0x00000004ff987807 */ /* 0x008fe20005800000 */
[----:B------:R2:W-:Y:S01]  /*48b0*/  LDGSTS.E [R163+0x4], desc[UR18][R150.64], P5 ;  /* 0x0000400096a37fae */ /* 0x0005e2000a921852 */
[----:B------:R-:W-:Y:S02]  /*48c0*/  SEL R156, RZ, 0x4, !P6 ;  /* 0x00000004ff9c7807 */ /* 0x000fe40007000000 */
[----:B------:R-:W-:Y:S01]  /*48d0*/  ISETP.GE.AND P6, PT, R106, R161, PT ;  /* 0x000000a16a00720c */ /* 0x000fe20003fc6270 */
[----:B------:R-:W-:Y:S01]  /*48e0*/  VIADD R161, R161, 0xffffffe0 ;  /* 0xffffffe0a1a17836 */ /* 0x000fe20000000000 */
[----:B------:R-:W-:-:S02]  /*48f0*/  SEL R153, R152, RZ, !P1 ;  /* 0x000000ff98997207 */ /* 0x000fc40004800000 */
[----:B------:R-:W-:Y:S02]  /*4900*/  LEA R152, P3, R140, R96, 0x2 ;  /* 0x000000608c987211 */ /* 0x000fe400078610ff */
[----:B-1----:R-:W-:Y:S02]  /*4910*/  SEL R149, RZ, 0x4, P6 ;  /* 0x00000004ff957807 */ /* 0x002fe40003000000 */
[----:B------:R-:W-:Y:S01]  /*4920*/  SEL R156, R156, RZ, !P1 ;  /* 0x000000ff9c9c7207 */ /* 0x000fe20004800000 */
[----:B--2---:R-:W-:Y:S01]  /*4930*/  VIADD R151, R104, UR5 ;  /* 0x0000000568977c36 */ /* 0x004fe20008000000 */
[----:B------:R-:W-:Y:S01]  /*4940*/  ISETP.NE.U32.AND P5, PT, R153, RZ, PT ;  /* 0x000000ff9900720c */ /* 0x000fe20003fa5070 */
[----:B------:R-:W-:Y:S01]  /*4950*/  IMAD.X R153, R97, 0x1, R210, P3 ;  /* 0x0000000161997824 */ /* 0x000fe200018e06d2 */
[----:B------:R-:W-:Y:S02]  /*4960*/  SEL R154, R149, RZ, !P1 ;  /* 0x000000ff959a7207 */ /* 0x000fe40004800000 */
[----:B------:R-:W-:-:S02]  /*4970*/  ISETP.NE.U32.AND P3, PT, R156, RZ, PT ;  /* 0x000000ff9c00720c */ /* 0x000fc40003f65070 */
[----:B------:R-:W-:Y:S02]  /*4980*/  ISETP.NE.U32.AND P1, PT, R154, RZ, PT ;  /* 0x000000ff9a00720c */ /* 0x000fe40003f25070 */
[----:B------:R-:W-:-:S05]  /*4990*/  LEA R148, P6, R139, R96, 0x2 ;  /* 0x000000608b947211 */ /* 0x000fca00078c10ff */
[----:B------:R-:W-:Y:S01]  /*49a0*/  IMAD.X R149, R97, 0x1, R212, P6 ;  /* 0x0000000161957824 */ /* 0x000fe200030e06d4 */
[----:B------:R-:W-:Y:S01]  /*49b0*/  LDGSTS.E [R163+0x8], desc[UR18][R152.64], P5 ;  /* 0x0000800098a37fae */ /* 0x000fe2000a921852 */
[----:B------:R-:W-:-:S03]  /*49c0*/  IMAD.WIDE R96, R145, 0x4, R96 ;  /* 0x0000000491607825 */ /* 0x000fc600078e0260 */
[----:B------:R1:W-:Y:S04]  /*49d0*/  LDGSTS.E [R163+0xc], desc[UR18][R148.64], P3 ;  /* 0x0000c00094a37fae */ /* 0x0003e80009921852 */
[----:B------:R-:W0:Y:S04]  /*49e0*/  LDGDEPBAR ;  /* 0x00000000000079af */ /* 0x000e280000000000 */
[----:B------:R2:W-:Y:S04]  /*49f0*/  LDGSTS.E [R151+0x8000], desc[UR18][R100.64], P1 ;  /* 0x0800000064977fae */ /* 0x0005e80008921852 */
[----:B------:R2:W-:Y:S01]  /*4a00*/  LDGSTS.E [R151+0x8400], desc[UR18][R4.64], P1 ;  /* 0x0840000004977fae */ /* 0x0005e20008921852 */
[----:B-1----:R-:W-:-:S03]  /*4a10*/  VIADD R149, R144, UR5 ;  /* 0x0000000590957c36 */ /* 0x002fc60008000000 */
[----:B------:R2:W-:Y:S04]  /*4a20*/  LDGSTS.E [R151+0x8800], desc[UR18][R8.64], P1 ;  /* 0x0880000008977fae */ /* 0x0005e80008921852 */
        /* <DEDUP_REMOVED lines=12> */
[----:B------:R2:W-:Y:S01]  /*4af0*/  LDGSTS.E [R149+0x9e00], desc[UR18][R90.64], P1 ;  /* 0x09e000005a957fae */ /* 0x0005e20008921852 */
[----:B------:R-:W-:-:S03]  /*4b00*/  ISETP.NE.U32.AND P1, PT, R218, R159, PT ;  /* 0x0000009fda00720c */ /* 0x000fc60003f25070 */
[----:B------:R-:W0:Y:S10]  /*4b10*/  LDGDEPBAR ;  /* 0x00000000000079af */ /* 0x000e340000000000 */
[----:B--2---:R-:W-:Y:S05]  /*4b20*/  @P1 BRA `(.L_x_1) ;  /* 0xffffffe800e41947 */ /* 0x004fea000383ffff */
.L_x_0:
[----:B------:R-:W-:Y:S02]  /*4b30*/  WARPGROUP.DEPBAR.LE gsb0, 0x0 ;  /* 0x00008000000079c5 */ /* 0x000fe40000010000 */
[----:B------:R-:W-:-:S04]  /*4b40*/  DEPBAR.LE SB0, 0x0 ;  /* 0x000080000000791a */ /* 0x000fc80000000000 */
[----:B------:R-:W-:Y:S01]  /*4b50*/  IADD3 R141, R141, UR7, R142 ;  /* 0x000000078d8d7c10 */ /* 0x000fe2000fffe08e */
[----:B------:R-:W-:Y:S01]  /*4b60*/  VIADD R4, R0, 0x3 ;  /* 0x0000000300047836 */ /* 0x000fe20000000000 */
[C---:B------:R-:W-:Y:S01]  /*4b70*/  LOP3.LUT R6, R143.reuse, 0x60, RZ, 0xc0, !PT ;  /* 0x000000608f067812 */ /* 0x040fe200078ec0ff */
[----:B------:R-:W-:Y:S01]  /*4b80*/  IMAD.MOV.U32 R5, RZ, RZ, R58 ;  /* 0x000000ffff057224 */ /* 0x000fe200078e003a */
[----:B------:R-:W-:Y:S01]  /*4b90*/  LOP3.LUT R143, R143, 0x7f, RZ, 0xc0, !PT ;  /* 0x0000007f8f8f7812 */ /* 0x000fe200078ec0ff */
[----:B------:R-:W-:Y:S01]  /*4ba0*/  IMAD.MOV.U32 R7, RZ, RZ, R26 ;  /* 0x000000ffff077224 */ /* 0x000fe200078e001a */
[----:B------:R-:W-:Y:S01]  /*4bb0*/  ISETP.LT.AND P3, PT, R4, R3, !P0 ;  /* 0x000000030400720c */ /* 0x000fe20004761270 */
[----:B------:R-:W-:Y:S01]  /*4bc0*/  IMAD R141, R6, 0x8, R141 ;  /* 0x00000008068d7824 */ /* 0x000fe200078e028d */
[----:B------:R-:W-:Y:S01]  /*4bd0*/  ULDC UR4, c[0x0][0x244] ;  /* 0x0000910000047ab9 */ /* 0x000fe20000000800 */
[----:B------:R-:W-:Y:S01]  /*4be0*/  IMAD.MOV.U32 R4, RZ, RZ, R56 ;  /* 0x000000ffff047224 */ /* 0x000fe200078e0038 */
[----:B------:R-:W-:Y:S01]  /*4bf0*/  ULDC UR5, c[0x0][0x248] ;  /* 0x0000920000057ab9 */ /* 0x000fe20000000800 */
[----:B------:R-:W-:Y:S01]  /*4c00*/  IMAD.MOV.U32 R6, RZ, RZ, R24 ;  /* 0x000000ffff067224 */ /* 0x000fe200078e0018 */
[----:B------:R-:W-:Y:S01]  /*4c10*/  BAR.SYNC.DEFER_BLOCKING 0x0 ;  /* 0x0000000000007b1d */ /* 0x000fe20000010000 */
[----:B------:R-:W-:-:S02]  /*4c20*/  VIADD R2, R0, 0x4 ;  /* 0x0000000400027836 */ /* 0x000fc40000000000 */
[----:B------:R-:W-:Y:S02]  /*4c30*/  IMAD.MOV.U32 R8, RZ, RZ, R57 ;  /* 0x000000ffff087224 */ /* 0x000fe400078e0039 */
[----:B------:R-:W-:Y:S01]  /*4c40*/  IMAD.MOV.U32 R9, RZ, RZ, R59 ;  /* 0x000000ffff097224 */ /* 0x000fe200078e003b */
[----:B------:R-:W-:Y:S01]  /*4c50*/  ISETP.LT.AND P5, PT, R2, R3, !P0 ;  /* 0x000000030200720c */ /* 0x000fe200047a1270 */
[----:B------:R-:W-:Y:S01]  /*4c60*/  IMAD.MOV.U32 R10, RZ, RZ, R25 ;  /* 0x000000ffff0a7224 */ /* 0x000fe200078e0019 */
[----:B------:R-:W-:Y:S01]  /*4c70*/  LEA R2, R143, UR7, 0x4 ;  /* 0x000000078f027c11 */ /* 0x000fe2000f8e20ff */
[----:B------:R-:W-:Y:S01]  /*4c80*/  IMAD.MOV.U32 R11, RZ, RZ, R27 ;  /* 0x000000ffff0b7224 */ /* 0x000fe200078e001b */
[----:B------:R-:W-:Y:S01]  /*4c90*/  ULDC.64 UR6, c[0x0][0x220] ;  /* 0x0000880000067ab9 */ /* 0x000fe20000000a00 */
[----:B------:R-:W-:Y:S02]  /*4ca0*/  IMAD.MOV.U32 R12, RZ, RZ, R60 ;  /* 0x000000ffff0c7224 */ /* 0x000fe400078e003c */
[----:B------:R-:W-:-:S02]  /*4cb0*/  IMAD.MOV.U32 R13, RZ, RZ, R62 ;  /* 0x000000ffff0d7224 */ /* 0x000fc400078e003e */
[----:B------:R-:W-:Y:S02]  /*4cc0*/  IMAD.MOV.U32 R14, RZ, RZ, R28 ;  /* 0x000000ffff0e7224 */ /* 0x000fe400078e001c */
[----:B------:R-:W-:Y:S02]  /*4cd0*/  IMAD.MOV.U32 R15, RZ, RZ, R30 ;  /* 0x000000ffff0f7224 */ /* 0x000fe400078e001e */
[----:B------:R-:W-:Y:S02]  /*4ce0*/  IMAD.MOV.U32 R16, RZ, RZ, R61 ;  /* 0x000000ffff107224 */ /* 0x000fe400078e003d */
[----:B------:R-:W-:Y:S02]  /*4cf0*/  IMAD.MOV.U32 R17, RZ, RZ, R63 ;  /* 0x000000ffff117224 */ /* 0x000fe400078e003f */
[----:B------:R-:W-:Y:S01]  /*4d00*/  IMAD.MOV.U32 R18, RZ, RZ, R29 ;  /* 0x000000ffff127224 */ /* 0x000fe200078e001d */
[----:B------:R1:W-:Y:S01]  /*4d10*/  STSM.16.M88.4 [R141], R4 ;  /* 0x000000048d007844 */ /* 0x0003e20000000200 */
[----:B------:R-:W-:-:S02]  /*4d20*/  IMAD.MOV.U32 R19, RZ, RZ, R31 ;  /* 0x000000ffff137224 */ /* 0x000fc400078e001f */
[----:B------:R-:W-:Y:S01]  /*4d30*/  IMAD.MOV.U32 R20, RZ, RZ, R73 ;  /* 0x000000ffff147224 */ /* 0x000fe200078e0049 */
[----:B------:R-:W-:Y:S01]  /*4d40*/  BAR.SYNC.DEFER_BLOCKING 0x0 ;  /* 0x0000000000007b1d */ /* 0x000fe20000010000 */
[----:B------:R-:W-:Y:S02]  /*4d50*/  IMAD.MOV.U32 R21, RZ, RZ, R75 ;  /* 0x000000ffff157224 */ /* 0x000fe400078e004b */
[----:B------:R-:W-:Y:S02]  /*4d60*/  IMAD.MOV.U32 R22, RZ, RZ, R41 ;  /* 0x000000ffff167224 */ /* 0x000fe400078e0029 */
[----:B------:R-:W-:Y:S02]  /*4d70*/  IMAD.MOV.U32 R23, RZ, RZ, R43 ;  /* 0x000000ffff177224 */ /* 0x000fe400078e002b */
[----:B------:R-:W-:Y:S02]  /*4d80*/  IMAD.MOV.U32 R24, RZ, RZ, R77 ;  /* 0x000000ffff187224 */ /* 0x000fe400078e004d */
[----:B------:R-:W-:-:S02]  /*4d90*/  IMAD.MOV.U32 R25, RZ, RZ, R79 ;  /* 0x000000ffff197224 */ /* 0x000fc400078e004f */
[----:B------:R-:W-:Y:S02]  /*4da0*/  IMAD.MOV.U32 R26, RZ, RZ, R45 ;  /* 0x000000ffff1a7224 */ /* 0x000fe400078e002d */
[----:B-1----:R-:W-:Y:S02]  /*4db0*/  IMAD.MOV.U32 R4, RZ, RZ, R64 ;  /* 0x000000ffff047224 */ /* 0x002fe400078e0040 */
[----:B------:R-:W-:Y:S02]  /*4dc0*/  IMAD.MOV.U32 R5, RZ, RZ, R66 ;  /* 0x000000ffff057224 */ /* 0x000fe400078e0042 */
[----:B------:R-:W-:Y:S02]  /*4dd0*/  IMAD.MOV.U32 R6, RZ, RZ, R32 ;  /* 0x000000ffff067224 */ /* 0x000fe400078e0020 */
[----:B------:R-:W-:Y:S02]  /*4de0*/  IMAD.MOV.U32 R7, RZ, RZ, R34 ;  /* 0x000000ffff077224 */ /* 0x000fe400078e0022 */
[----:B------:R-:W-:-:S02]  /*4df0*/  IMAD.MOV.U32 R27, RZ, RZ, R47 ;  /* 0x000000ffff1b7224 */ /* 0x000fc400078e002f */
[----:B------:R-:W-:Y:S01]  /*4e00*/  IMAD.MOV.U32 R28, RZ, RZ, R80 ;  /* 0x000000ffff1c7224 */ /* 0x000fe200078e0050 */
[----:B------:R-:W1:Y:S01]  /*4e10*/  LDS.128 R96, [R2] ;  /* 0x0000000002607984 */ /* 0x000e620000000c00 */
[----:B------:R-:W-:Y:S02]  /*4e20*/  IMAD.MOV.U32 R29, RZ, RZ, R82 ;  /* 0x000000ffff1d7224 */ /* 0x000fe400078e0052 */
[----:B------:R-:W-:Y:S01]  /*4e30*/  IMAD.MOV.U32 R30, RZ, RZ, R48 ;  /* 0x000000ffff1e7224 */ /* 0x000fe200078e0030 */
[----:B------:R-:W-:Y:S01]  /*4e40*/  BAR.SYNC.DEFER_BLOCKING 0x0 ;  /* 0x0000000000007b1d */ /* 0x000fe20000010000 */
[----:B------:R-:W-:Y:S02]  /*4e50*/  IMAD.MOV.U32 R31, RZ, RZ, R50 ;  /* 0x000000ffff1f7224 */ /* 0x000fe400078e0032 */
[----:B------:R-:W-:Y:S02]  /*4e60*/  IMAD.MOV.U32 R45, RZ, RZ, R83 ;  /* 0x000000ffff2d7224 */ /* 0x000fe400078e0053 */
[----:B------:R-:W-:-:S02]  /*4e70*/  IMAD.MOV.U32 R47, RZ, RZ, R51 ;  /* 0x000000ffff2f7224 */ /* 0x000fc400078e0033 */
[----:B------:R-:W-:Y:S02]  /*4e80*/  IMAD.MOV.U32 R48, RZ, RZ, R84 ;  /* 0x000000ffff307224 */ /* 0x000fe400078e0054 */
[----:B------:R-:W-:Y:S02]  /*4e90*/  IMAD.MOV.U32 R50, RZ, RZ, R52 ;  /* 0x000000ffff327224 */ /* 0x000fe400078e0034 */
[----:B------:R-:W-:Y:S01]  /*4ea0*/  IMAD.MOV.U32 R51, RZ, RZ, R54 ;  /* 0x000000ffff337224 */ /* 0x000fe200078e0036 */
[----:B------:R2:W-:Y:S01]  /*4eb0*/  STSM.16.M88.4 [R141], R8 ;  /* 0x000000088d007844 */ /* 0x0005e20000000200 */
[----:B------:R-:W-:Y:S01]  /*4ec0*/  BAR.SYNC.DEFER_BLOCKING 0x0 ;  /* 0x0000000000007b1d */ /* 0x000fe20000010000 */
[----:B--2---:R-:W-:Y:S02]  /*4ed0*/  IMAD.MOV.U32 R8, RZ, RZ, R65 ;  /* 0x000000ffff087224 */ /* 0x004fe400078e0041 */
[----:B------:R-:W-:Y:S02]  /*4ee0*/  IMAD.MOV.U32 R9, RZ, RZ, R67 ;  /* 0x000000ffff097224 */ /* 0x000fe400078e0043 */
[----:B------:R-:W-:-:S02]  /*4ef0*/  IMAD.MOV.U32 R10, RZ, RZ, R33 ;  /* 0x000000ffff0a7224 */ /* 0x000fc400078e0021 */
[----:B------:R-:W-:Y:S01]  /*4f00*/  IMAD.MOV.U32 R11, RZ, RZ, R35 ;  /* 0x000000ffff0b7224 */ /* 0x000fe200078e0023 */
[----:B------:R-:W2:Y:S01]  /*4f10*/  LDS.128 R92, [R2] ;  /* 0x00000000025c7984 */ /* 0x000ea20000000c00 */
[----:B------:R-:W-:Y:S06]  /*4f20*/  BAR.SYNC.DEFER_BLOCKING 0x0 ;  /* 0x0000000000007b1d */ /* 0x000fec0000010000 */
[----:B------:R3:W-:Y:S02]  /*4f30*/  STSM.16.M88.4 [R141], R12 ;  /* 0x0000000c8d007844 */ /* 0x0007e40000000200 */
[----:B------:R-:W-:Y:S01]  /*4f40*/  BAR.SYNC.DEFER_BLOCKING 0x0 ;  /* 0x0000000000007b1d */ /* 0x000fe20000010000 */
[----:B---3--:R-:W-:-:S02]  /*4f50*/  IMAD.MOV.U32 R12, RZ, RZ, R68 ;  /* 0x000000ffff0c7224 */ /* 0x008fc400078e0044 */
[----:B------:R-:W-:Y:S02]  /*4f60*/  IMAD.MOV.U32 R13, RZ, RZ, R70 ;  /* 0x000000ffff0d7224 */ /* 0x000fe400078e0046 */
[----:B------:R-:W-:Y:S02]  /*4f70*/  IMAD.MOV.U32 R14, RZ, RZ, R36 ;  /* 0x000000ffff0e7224 */ /* 0x000fe400078e0024 */
[----:B------:R-:W-:Y:S02]  /*4f80*/  IMAD.MOV.U32 R15, RZ, RZ, R38 ;  /* 0x000000ffff0f7224 */ /* 0x000fe400078e0026 */
[----:B------:R-:W-:Y:S02]  /*4f90*/  IMAD.MOV.U32 R68, RZ, RZ, R85 ;  /* 0x000000ffff447224 */ /* 0x000fe400078e0055 */
[----:B------:R-:W-:Y:S01]  /*4fa0*/  IMAD.MOV.U32 R70, RZ, RZ, R53 ;  /* 0x000000ffff467224 */ /* 0x000fe200078e0035 */
[----:B------:R-:W3:Y:S01]  /*4fb0*/  LDS.128 R88, [R2] ;  /* 0x0000000002587984 */ /* 0x000ee20000000c00 */
[----:B------:R-:W-:Y:S06]  /*4fc0*/  BAR.SYNC.DEFER_BLOCKING 0x0 ;  /* 0x0000000000007b1d */ /* 0x000fec0000010000 */
[----:B------:R4:W-:Y:S02]  /*4fd0*/  STSM.16.M88.4 [R141], R16 ;  /* 0x000000108d007844 */ /* 0x0009e40000000200 */
[----:B------:R-:W-:Y:S01]  /*4fe0*/  BAR.SYNC.DEFER_BLOCKING 0x0 ;  /* 0x0000000000007b1d */ /* 0x000fe20000010000 */
[----:B----4-:R-:W-:-:S02]  /*4ff0*/  IMAD.MOV.U32 R16, RZ, RZ, R69 ;  /* 0x000000ffff107224 */ /* 0x010fc400078e0045 */
[----:B------:R-:W-:Y:S02]  /*5000*/  IMAD.MOV.U32 R17, RZ, RZ, R71 ;  /* 0x000000ffff117224 */ /* 0x000fe400078e0047 */
[----:B------:R-:W-:Y:S02]  /*5010*/  IMAD.MOV.U32 R18, RZ, RZ, R37 ;  /* 0x000000ffff127224 */ /* 0x000fe400078e0025 */
[----:B------:R-:W-:Y:S02]  /*5020*/  IMAD.MOV.U32 R19, RZ, RZ, R39 ;  /* 0x000000ffff137224 */ /* 0x000fe400078e0027 */
[----:B------:R-:W-:Y:S02]  /*5030*/  IMAD.MOV.U32 R69, RZ, RZ, R87 ;  /* 0x000000ffff457224 */ /* 0x000fe400078e0057 */
[----:B------:R-:W-:Y:S01]  /*5040*/  IMAD.MOV.U32 R71, RZ, RZ, R55 ;  /* 0x000000ffff477224 */ /* 0x000fe200078e0037 */
[----:B------:R-:W4:Y:S01]  /*5050*/  LDS.128 R64, [R2] ;  /* 0x0000000002407984 */ /* 0x000f220000000c00 */
[----:B------:R-:W-:Y:S06]  /*5060*/  BAR.SYNC.DEFER_BLOCKING 0x0 ;  /* 0x0000000000007b1d */ /* 0x000fec0000010000 */
[----:B------:R-:W-:Y:S02]  /*5070*/  STSM.16.M88.4 [R141], R4 ;  /* 0x000000048d007844 */ /* 0x000fe40000000200 */
[----:B------:R-:W-:Y:S06]  /*5080*/  BAR.SYNC.DEFER_BLOCKING 0x0 ;  /* 0x0000000000007b1d */ /* 0x000fec0000010000 */
[----:B------:R-:W5:Y:S02]  /*5090*/  LDS.128 R60, [R2] ;  /* 0x00000000023c7984 */ /* 0x000f640000000c00 */
[----:B------:R-:W-:Y:S06]  /*50a0*/  BAR.SYNC.DEFER_BLOCKING 0x0 ;  /* 0x0000000000007b1d */ /* 0x000fec0000010000 */
[----:B------:R1:W-:Y:S02]  /*50b0*/  STSM.16.M88.4 [R141], R8 ;  /* 0x000000088d007844 */ /* 0x0003e40000000200 */
[----:B------:R-:W-:Y:S01]  /*50c0*/  BAR.SYNC.DEFER_BLOCKING 0x0 ;  /* 0x0000000000007b1d */ /* 0x000fe20000010000 */
[----:B-1----:R-:W-:-:S02]  /*50d0*/  IMAD.MOV.U32 R8, RZ, RZ, R72 ;  /* 0x000000ffff087224 */ /* 0x002fc400078e0048 */
[----:B------:R-:W-:Y:S02]  /*50e0*/  IMAD.MOV.U32 R9, RZ, RZ, R74 ;  /* 0x000000ffff097224 */ /* 0x000fe400078e004a */
[----:B------:R-:W-:Y:S02]  /*50f0*/  IMAD.MOV.U32 R10, RZ, RZ, R40 ;  /* 0x000000ffff0a7224 */ /* 0x000fe400078e0028 */
[----:B------:R-:W-:Y:S02]  /*5100*/  IMAD.MOV.U32 R11, RZ, RZ, R42 ;  /* 0x000000ffff0b7224 */ /* 0x000fe400078e002a */
[----:B------:R-:W-:Y:S01]  /*5110*/  IMAD R40, R103, UR4, RZ ;  /* 0x0000000467287c24 */ /* 0x000fe2000f8e02ff */
[----:B------:R-:W1:Y:S01]  /*5120*/  LDS.128 R56, [R2] ;  /* 0x0000000002387984 */ /* 0x000e620000000c00 */
[----:B------:R-:W-:Y:S03]  /*5130*/  BAR.SYNC.DEFER_BLOCKING 0x0 ;  /* 0x0000000000007b1d */ /* 0x000fe60000010000 */
[----:B------:R-:W-:-:S04]  /*5140*/  LEA R41, P1, R40, UR6, 0x2 ;  /* 0x0000000628297c11 */ /* 0x000fc8000f8210ff */
[----:B------:R-:W-:Y:S02]  /*5150*/  LEA.HI.X.SX32 R40, R40, UR7, 0x2, P1 ;  /* 0x0000000728287c11 */ /* 0x000fe400088f16ff */
[----:B------:R-:W-:Y:S01]  /*5160*/  ISETP.LT.AND P1, PT, R0, R3, !P0 ;  /* 0x000000030000720c */ /* 0x000fe20004721270 */
[----:B------:R-:W-:Y:S01]  /*5170*/  STSM.16.M88.4 [R141], R12 ;  /* 0x0000000c8d007844 */ /* 0x000fe20000000200 */
[----:B------:R-:W-:Y:S06]  /*5180*/  BAR.SYNC.DEFER_BLOCKING 0x0 ;  /* 0x0000000000007b1d */ /* 0x000fec0000010000 */
[----:B------:R-:W1:Y:S02]  /*5190*/  LDS.128 R32, [R2] ;  /* 0x0000000002207984 */ /* 0x000e640000000c00 */
[----:B------:R-:W-:Y:S06]  /*51a0*/  BAR.SYNC.DEFER_BLOCKING 0x0 ;  /* 0x0000000000007b1d */ /* 0x000fec0000010000 */
[----:B------:R2:W-:Y:S02]  /*51b0*/  STSM.16.M88.4 [R141], R16 ;  /* 0x000000108d007844 */ /* 0x0005e40000000200 */
[----:B------:R-:W-:Y:S01]  /*51c0*/  BAR.SYNC.DEFER_BLOCKING 0x0 ;  /* 0x0000000000007b1d */ /* 0x000fe20000010000 */
[----:B--2---:R-:W-:-:S02]  /*51d0*/  IMAD.MOV.U32 R16, RZ, RZ, R76 ;  /* 0x000000ffff107224 */ /* 0x004fc400078e004c */
[----:B------:R-:W-:Y:S02]  /*51e0*/  IMAD.MOV.U32 R17, RZ, RZ, R78 ;  /* 0x000000ffff117224 */ /* 0x000fe400078e004e */
[----:B------:R-:W-:Y:S02]  /*51f0*/  IMAD.MOV.U32 R18, RZ, RZ, R44 ;  /* 0x000000ffff127224 */ /* 0x000fe400078e002c */
[----:B------:R-:W-:Y:S02]  /*5200*/  IMAD.MOV.U32 R19, RZ, RZ, R46 ;  /* 0x000000ffff137224 */ /* 0x000fe400078e002e */
[----:B------:R-:W-:Y:S02]  /*5210*/  IMAD.MOV.U32 R44, RZ, RZ, R81 ;  /* 0x000000ffff2c7224 */ /* 0x000fe400078e0051 */
[----:B------:R-:W-:Y:S01]  /*5220*/  IMAD.MOV.U32 R46, RZ, RZ, R49 ;  /* 0x000000ffff2e7224 */ /* 0x000fe200078e0031 */
[----:B------:R-:W2:Y:S01]  /*5230*/  LDS.128 R36, [R2] ;  /* 0x0000000002247984 */ /* 0x000ea20000000c00 */
[----:B------:R-:W-:Y:S01]  /*5240*/  IMAD.MOV.U32 R49, RZ, RZ, R86 ;  /* 0x000000ffff317224 */ /* 0x000fe200078e0056 */
[----:B------:R-:W-:Y:S06]  /*5250*/  BAR.SYNC.DEFER_BLOCKING 0x0 ;  /* 0x0000000000007b1d */ /* 0x000fec0000010000 */
[----:B------:R-:W-:Y:S02]  /*5260*/  STSM.16.M88.4 [R141], R8 ;  /* 0x000000088d007844 */ /* 0x000fe40000000200 */
[----:B------:R-:W-:Y:S06]  /*5270*/  BAR.SYNC.DEFER_BLOCKING 0x0 ;  /* 0x0000000000007b1d */ /* 0x000fec0000010000 */
[----:B------:R-:W2:Y:S02]  /*5280*/  LDS.128 R4, [R2] ;  /* 0x0000000002047984 */ /* 0x000ea40000000c00 */
        /* <DEDUP_REMOVED lines=13> */
[----:B------:R3:W-:Y:S02]  /*5360*/  STSM.16.M88.4 [R141], R28 ;  /* 0x0000001c8d007844 */ /* 0x0007e40000000200 */
[----:B------:R-:W-:Y:S01]  /*5370*/  BAR.SYNC.DEFER_BLOCKING 0x0 ;  /* 0x0000000000007b1d */ /* 0x000fe20000010000 */
[----:B---3--:R-:W-:-:S05]  /*5380*/  IMAD R28, R0, UR5, RZ ;  /* 0x00000005001c7c24 */ /* 0x008fca000f8e02ff */
[----:B------:R-:W-:-:S04]  /*5390*/  LEA R42, P6, R28, R41, 0x2 ;  /* 0x000000291c2a7211 */ /* 0x000fc800078c10ff */
[C---:B------:R-:W-:Y:S01]  /*53a0*/  LEA.HI.X.SX32 R43, R28.reuse, R40, 0x2, P6 ;  /* 0x000000281c2b7211 */ /* 0x040fe200030f16ff */
[----:B------:R-:W3:Y:S01]  /*53b0*/  LDS.128 R16, [R2] ;  /* 0x0000000002107984 */ /* 0x000ee20000000c00 */
[----:B------:R-:W-:Y:S06]  /*53c0*/  BAR.SYNC.DEFER_BLOCKING 0x0 ;  /* 0x0000000000007b1d */ /* 0x000fec0000010000 */
[----:B------:R4:W-:Y:S02]  /*53d0*/  STSM.16.M88.4 [R141], R44 ;  /* 0x0000002c8d007844 */ /* 0x0009e40000000200 */
[----:B------:R-:W-:Y:S01]  /*53e0*/  BAR.SYNC.DEFER_BLOCKING 0x0 ;  /* 0x0000000000007b1d */ /* 0x000fe20000010000 */
[----:B----4-:R-:W-:-:S02]  /*53f0*/  VIADD R45, R28, UR5 ;  /* 0x000000051c2d7c36 */ /* 0x010fc40008000000 */
[----:B------:R-:W-:Y:S02]  /*5400*/  VIADD R46, R0, 0x5 ;  /* 0x00000005002e7836 */ /* 0x000fe40000000000 */
[C---:B------:R-:W-:Y:S01]  /*5410*/  VIADD R47, R45.reuse, UR5 ;  /* 0x000000052d2f7c36 */ /* 0x040fe20008000000 */
[----:B------:R-:W-:-:S04]  /*5420*/  LEA R44, P6, R45, R41, 0x2 ;  /* 0x000000292d2c7211 */ /* 0x000fc800078c10ff */
[----:B------:R-:W-:Y:S01]  /*5430*/  LEA.HI.X.SX32 R45, R45, R40, 0x2, P6 ;  /* 0x000000282d2d7211 */ /* 0x000fe200030f16ff */
[----:B------:R-:W4:Y:S01]  /*5440*/  LDS.128 R24, [R2] ;  /* 0x0000000002187984 */ /* 0x000f220000000c00 */
[----:B------:R-:W-:Y:S06]  /*5450*/  BAR.SYNC.DEFER_BLOCKING 0x0 ;  /* 0x0000000000007b1d */ /* 0x000fec0000010000 */
[----:B------:R5:W-:Y:S02]  /*5460*/  STSM.16.M88.4 [R141], R48 ;  /* 0x000000308d007844 */ /* 0x000be40000000200 */
[----:B------:R-:W-:Y:S01]  /*5470*/  BAR.SYNC.DEFER_BLOCKING 0x0 ;  /* 0x0000000000007b1d */ /* 0x000fe20000010000 */
[----:B-----5:R-:W-:-:S02]  /*5480*/  VIADD R48, R0, 0x6 ;  /* 0x0000000600307836 */ /* 0x020fc40000000000 */
[----:B------:R-:W-:Y:S02]  /*5490*/  VIADD R49, R47, UR5 ;  /* 0x000000052f317c36 */ /* 0x000fe40008000000 */
[----:B------:R-:W-:Y:S01]  /*54a0*/  VIADD R50, R0, 0x8 ;  /* 0x0000000800327836 */ /* 0x000fe20000000000 */
[----:B------:R-:W5:Y:S02]  /*54b0*/  LDS.128 R28, [R2] ;  /* 0x00000000021c7984 */ /* 0x000f640000000c00 */
[----:B------:R-:W-:Y:S06]  /*54c0*/  BAR.SYNC.DEFER_BLOCKING 0x0 ;  /* 0x0000000000007b1d */ /* 0x000fec0000010000 */
[----:B------:R-:W-:Y:S02]  /*54d0*/  STSM.16.M88.4 [R141], R68 ;  /* 0x000000448d007844 */ /* 0x000fe40000000200 */
[----:B------:R-:W-:Y:S06]  /*54e0*/  BAR.SYNC.DEFER_BLOCKING 0x0 ;  /* 0x0000000000007b1d */ /* 0x000fec0000010000 */
[----:B------:R1:W-:Y:S01]  /*54f0*/  @P1 STG.E desc[UR18][R42.64], R96 ;  /* 0x000000602a001986 */ /* 0x0003e2000c101912 */
[----:B------:R-:W-:-:S02]  /*5500*/  ISETP.LT.AND P1, PT, R46, R3, !P0 ;  /* 0x000000032e00720c */ /* 0x000fc40004721270 */
[C---:B------:R-:W-:Y:S01]  /*5510*/  LEA R46, P6, R47.reuse, R41, 0x2 ;  /* 0x000000292f2e7211 */ /* 0x040fe200078c10ff */
[----:B------:R2:W-:Y:S01]  /*5520*/  @P4 STG.E desc[UR18][R44.64], R92 ;  /* 0x0000005c2c004986 */ /* 0x0005e2000c101912 */
[----:B------:R-:W-:Y:S02]  /*5530*/  ISETP.LT.AND P4, PT, R48, R3, !P0 ;  /* 0x000000033000720c */ /* 0x000fe40004781270 */
[-C--:B------:R-:W-:Y:S02]  /*5540*/  LEA.HI.X.SX32 R47, R47, R40.reuse, 0x2, P6 ;  /* 0x000000282f2f7211 */ /* 0x080fe400030f16ff */
[C---:B------:R-:W-:Y:S01]  /*5550*/  LEA R48, P6, R49.reuse, R41, 0x2 ;  /* 0x0000002931307211 */ /* 0x040fe200078c10ff */
[----:B-1----:R-:W-:Y:S02]  /*5560*/  VIADD R42, R0, 0x7 ;  /* 0x00000007002a7836 */ /* 0x002fe40000000000 */
[----:B------:R1:W-:Y:S01]  /*5570*/  @P2 STG.E desc[UR18][R46.64], R97 ;  /* 0x000000612e002986 */ /* 0x0003e2000c101912 */
[C---:B------:R-:W-:Y:S01]  /*5580*/  VIADD R43, R49.reuse, UR5 ;  /* 0x00000005312b7c36 */ /* 0x040fe20008000000 */
[----:B------:R-:W-:-:S02]  /*5590*/  LEA.HI.X.SX32 R49, R49, R40, 0x2, P6 ;  /* 0x0000002831317211 */ /* 0x000fc400030f16ff */
[----:B------:R-:W-:Y:S01]  /*55a0*/  ISETP.LT.AND P2, PT, R42, R3, !P0 ;  /* 0x000000032a00720c */ /* 0x000fe20004741270 */
[C---:B--2---:R-:W-:Y:S01]  /*55b0*/  VIADD R45, R43.reuse, UR5 ;  /* 0x000000052b2d7c36 */ /* 0x044fe20008000000 */
[----:B------:R-:W-:Y:S01]  /*55c0*/  LEA R42, P6, R43, R41, 0x2 ;  /* 0x000000292b2a7211 */ /* 0x000fe200078c10ff */
[----:B------:R2:W-:Y:S01]  /*55d0*/  @P3 STG.E desc[UR18][R48.64], R93 ;  /* 0x0000005d30003986 */ /* 0x0005e2000c101912 */
[----:B------:R-:W-:Y:S01]  /*55e0*/  ISETP.LT.AND P3, PT, R50, R3, !P0 ;  /* 0x000000033200720c */ /* 0x000fe20004761270 */
[----:B------:R-:W-:Y:S01]  /*55f0*/  VIADD R51, R45, UR5 ;  /* 0x000000052d337c36 */ /* 0x000fe20008000000 */
[----:B------:R-:W-:Y:S01]  /*5600*/  LEA.HI.X.SX32 R43, R43, R40, 0x2, P6 ;  /* 0x000000282b2b7211 */ /* 0x000fe200030f16ff */
[----:B------:R-:W-:Y:S01]  /*5610*/  VIADD R50, R0, 0x9 ;  /* 0x0000000900327836 */ /* 0x000fe20000000000 */
[----:B------:R-:W-:-:S03]  /*5620*/  LEA R44, P6, R45, R41, 0x2 ;  /* 0x000000292d2c7211 */ /* 0x000fc600078c10ff */
[----:B------:R3:W-:Y:S01]  /*5630*/  @P5 STG.E desc[UR18][R42.64], R98 ;  /* 0x000000622a005986 */ /* 0x0007e2000c101912 */
[-C--:B------:R-:W-:Y:S02]  /*5640*/  LEA.HI.X.SX32 R45, R45, R40.reuse, 0x2, P6 ;  /* 0x000000282d2d7211 */ /* 0x080fe400030f16ff */
[C---:B-1----:R-:W-:Y:S01]  /*5650*/  LEA R46, P6, R51.reuse, R41, 0x2 ;  /* 0x00000029332e7211 */ /* 0x042fe200078c10ff */
[----:B--2---:R-:W-:Y:S01]  /*5660*/  VIADD R48, R0, 0xa ;  /* 0x0000000a00307836 */ /* 0x004fe20000000000 */
[-C--:B------:R-:W-:Y:S01]  /*5670*/  ISETP.LT.AND P5, PT, R50, R3.reuse, !P0 ;  /* 0x000000033200720c */ /* 0x080fe200047a1270 */
[C---:B------:R-:W-:Y:S01]  /*5680*/  VIADD R49, R51.reuse, UR5 ;  /* 0x0000000533317c36 */ /* 0x040fe20008000000 */
[----:B------:R1:W-:Y:S01]  /*5690*/  @P1 STG.E desc[UR18][R44.64], R94 ;  /* 0x0000005e2c001986 */ /* 0x0003e2000c101912 */
[----:B------:R-:W-:Y:S01]  /*56a0*/  LEA.HI.X.SX32 R47, R51, R40, 0x2, P6 ;  /* 0x00000028332f7211 */ /* 0x000fe200030f16ff */
[----:B------:R-:W-:Y:S01]  /*56b0*/  VIADD R50, R0, 0xb ;  /* 0x0000000b00327836 */ /* 0x000fe20000000000 */
[----:B------:R-:W-:-:S02]  /*56c0*/  ISETP.LT.AND P1, PT, R48, R3, !P0 ;  /* 0x000000033000720c */ /* 0x000fc40004721270 */
[C---:B------:R-:W-:Y:S01]  /*56d0*/  LEA R48, P6, R49.reuse, R41, 0x2 ;  /* 0x0000002931307211 */ /* 0x040fe200078c10ff */
[C---:B---3--:R-:W-:Y:S01]  /*56e0*/  VIADD R43, R49.reuse, UR5 ;  /* 0x00000005312b7c36 */ /* 0x048fe20008000000 */
[----:B------:R2:W-:Y:S01]  /*56f0*/  @P4 STG.E desc[UR18][R46.64], R99 ;  /* 0x000000632e004986 */ /* 0x0005e2000c101912 */
[----:B------:R-:W-:Y:S01]  /*5700*/  ISETP.LT.AND P4, PT, R50, R3, !P0 ;  /* 0x000000033200720c */ /* 0x000fe20004781270 */
[----:B------:R-:W-:Y:S01]  /*5710*/  VIADD R50, R0, 0xc ;  /* 0x0000000c00327836 */ /* 0x000fe20000000000 */
[----:B------:R-:W-:Y:S01]  /*5720*/  LEA.HI.X.SX32 R49, R49, R40, 0x2, P6 ;  /* 0x0000002831317211 */ /* 0x000fe200030f16ff */
[C---:B------:R-:W-:Y:S01]  /*5730*/  VIADD R51, R43.reuse, UR5 ;  /* 0x000000052b337c36 */ /* 0x040fe20008000000 */
        /* <DEDUP_REMOVED lines=116> */
[-C--:B------:R-:W-:Y:S02]  /*5e80*/  LEA.HI.X.SX32 R49, R51, R40.reuse, 0x2, P6 ;  /* 0x0000002833317211 */ /* 0x080fe400030f16ff */
[----:B------:R-:W-:Y:S01]  /*5e90*/  ISETP.LT.AND P4, PT, R32, R3, !P0 ;  /* 0x000000032000720c */ /* 0x000fe20004781270 */
[----:B------:R-:W-:Y:S01]  /*5ea0*/  VIADD R32, R0, 0x20 ;  /* 0x0000002000207836 */ /* 0x000fe20000000000 */
[C---:B------:R-:W-:Y:S01]  /*5eb0*/  LEA R42, P6, R43.reuse, R41, 0x2 ;  /* 0x000000292b2a7211 */ /* 0x040fe200078c10ff */
[C---:B---3--:R-:W-:Y:S01]  /*5ec0*/  VIADD R36, R43.reuse, UR5 ;  /* 0x000000052b247c36 */ /* 0x048fe20008000000 */
[----:B------:R2:W-:Y:S02]  /*5ed0*/  @P2 STG.E desc[UR18][R48.64], R37 ;  /* 0x0000002530002986 */ /* 0x0005e4000c101912 */
[----:B------:R-:W-:Y:S01]  /*5ee0*/  LEA.HI.X.SX32 R43, R43, R40, 0x2, P6 ;  /* 0x000000282b2b7211 */ /* 0x000fe200030f16ff */
[----:B------:R-:W-:Y:S01]  /*5ef0*/  VIADD R50, R36, UR5 ;  /* 0x0000000524327c36 */ /* 0x000fe20008000000 */
[----:B------:R-:W-:Y:S01]  /*5f00*/  ISETP.LT.AND P2, PT, R32, R3, !P0 ;  /* 0x000000032000720c */ /* 0x000fe20004741270 */
[----:B------:R-:W-:Y:S01]  /*5f10*/  VIADD R32, R0, 0x21 ;  /* 0x0000002100207836 */ /* 0x000fe20000000000 */
[----:B------:R-:W-:Y:S01]  /*5f20*/  LEA R44, P6, R36, R41, 0x2 ;  /* 0x00000029242c7211 */ /* 0x000fe200078c10ff */
[----:B------:R3:W-:Y:S01]  /*5f30*/  @P3 STG.E desc[UR18][R42.64], R34 ;  /* 0x000000222a003986 */ /* 0x0007e2000c101912 */
[----:B-1----:R-:W-:-:S02]  /*5f40*/  VIADD R46, R0, 0x23 ;  /* 0x00000023002e7836 */ /* 0x002fc40000000000 */
[-C--:B------:R-:W-:Y:S01]  /*5f50*/  LEA.HI.X.SX32 R45, R36, R40.reuse, 0x2, P6 ;  /* 0x00000028242d7211 */ /* 0x080fe200030f16ff */
[----:B------:R-:W-:Y:S01]  /*5f60*/  VIADD R36, R0, 0x22 ;  /* 0x0000002200247836 */ /* 0x000fe20000000000 */
[----:B------:R-:W-:Y:S01]  /*5f70*/  ISETP.LT.AND P3, PT, R32, R3, !P0 ;  /* 0x000000032000720c */ /* 0x000fe20004761270 */
[C---:B--2---:R-:W-:Y:S01]  /*5f80*/  VIADD R37, R50.reuse, UR5 ;  /* 0x0000000532257c36 */ /* 0x044fe20008000000 */
[----:B------:R-:W-:Y:S01]  /*5f90*/  LEA R32, P6, R50, R41, 0x2 ;  /* 0x0000002932207211 */ /* 0x000fe200078c10ff */
[----:B------:R1:W-:Y:S01]  /*5fa0*/  @P5 STG.E desc[UR18][R44.64], R38 ;  /* 0x000000262c005986 */ /* 0x0003e2000c101912 */
[----:B------:R-:W-:Y:S02]  /*5fb0*/  ISETP.LT.AND P5, PT, R36, R3, !P0 ;  /* 0x000000032400720c */ /* 0x000fe400047a1270 */
[----:B------:R-:W-:Y:S01]  /*5fc0*/  LEA.HI.X.SX32 R33, R50, R40, 0x2, P6 ;  /* 0x0000002832217211 */ /* 0x000fe200030f16ff */
[C---:B---3--:R-:W-:Y:S01]  /*5fd0*/  VIADD R43, R37.reuse, UR5 ;  /* 0x00000005252b7c36 */ /* 0x048fe20008000000 */
[----:B------:R-:W-:Y:S01]  /*5fe0*/  LEA R36, P6, R37, R41, 0x2 ;  /* 0x0000002925247211 */ /* 0x000fe200078c10ff */
[----:B------:R-:W-:-:S02]  /*5ff0*/  VIADD R34, R0, 0x24 ;  /* 0x0000002400227836 */ /* 0x000fc40000000000 */
[----:B------:R2:W-:Y:S01]  /*6000*/  @P1 STG.E desc[UR18][R32.64], R35 ;  /* 0x0000002320001986 */ /* 0x0005e2000c101912 */
[-C--:B------:R-:W-:Y:S02]  /*6010*/  LEA.HI.X.SX32 R37, R37, R40.reuse, 0x2, P6 ;  /* 0x0000002825257211 */ /* 0x080fe400030f16ff */
[----:B------:R-:W-:Y:S01]  /*6020*/  ISETP.LT.AND P1, PT, R46, R3, !P0 ;  /* 0x000000032e00720c */ /* 0x000fe20004721270 */
[C---:B------:R-:W-:Y:S01]  /*6030*/  VIADD R46, R43.reuse, UR5 ;  /* 0x000000052b2e7c36 */ /* 0x040fe20008000000 */
[C---:B------:R-:W-:Y:S01]  /*6040*/  LEA R42, P6, R43.reuse, R41, 0x2 ;  /* 0x000000292b2a7211 */ /* 0x040fe200078c10ff */
[----:B------:R3:W-:Y:S01]  /*6050*/  @P4 STG.E desc[UR18][R36.64], R39 ;  /* 0x0000002724004986 */ /* 0x0007e2000c101912 */
[----:B------:R-:W-:Y:S01]  /*6060*/  ISETP.LT.AND P4, PT, R34, R3, !P0 ;  /* 0x000000032200720c */ /* 0x000fe20004781270 */
[----:B------:R-:W-:Y:S01]  /*6070*/  VIADD R34, R0, 0x26 ;  /* 0x0000002600227836 */ /* 0x000fe20000000000 */
[----:B------:R-:W-:Y:S02]  /*6080*/  LEA.HI.X.SX32 R43, R43, R40, 0x2, P6 ;  /* 0x000000282b2b7211 */ /* 0x000fe400030f16ff */
[----:B-1----:R-:W-:Y:S01]  /*6090*/  LEA R44, P6, R46, R41, 0x2 ;  /* 0x000000292e2c7211 */ /* 0x002fe200078c10ff */
[----:B--2---:R-:W-:-:S02]  /*60a0*/  VIADD R32, R0, 0x25 ;  /* 0x0000002500207836 */ /* 0x004fc40000000000 */
[C---:B------:R-:W-:Y:S01]  /*60b0*/  VIADD R33, R46.reuse, UR5 ;  /* 0x000000052e217c36 */ /* 0x040fe20008000000 */
[-C--:B------:R-:W-:Y:S01]  /*60c0*/  LEA.HI.X.SX32 R45, R46, R40.reuse, 0x2, P6 ;  /* 0x000000282e2d7211 */ /* 0x080fe200030f16ff */
[----:B------:R1:W-:Y:S01]  /*60d0*/  @P2 STG.E desc[UR18][R42.64], R4 ;  /* 0x000000042a002986 */ /* 0x0003e2000c101912 */
[----:B------:R-:W-:Y:S01]  /*60e0*/  ISETP.LT.AND P2, PT, R32, R3, !P0 ;  /* 0x000000032000720c */ /* 0x000fe20004741270 */
[C---:B------:R-:W-:Y:S01]  /*60f0*/  VIADD R35, R33.reuse, UR5 ;  /* 0x0000000521237c36 */ /* 0x040fe20008000000 */
[C---:B------:R-:W-:Y:S01]  /*6100*/  LEA R32, P6, R33.reuse, R41, 0x2 ;  /* 0x0000002921207211 */ /* 0x040fe200078c10ff */
[----:B------:R2:W-:Y:S01]  /*6110*/  @P3 STG.E desc[UR18][R44.64], R12 ;  /* 0x0000000c2c003986 */ /* 0x0005e2000c101912 */
[----:B------:R-:W-:Y:S01]  /*6120*/  ISETP.LT.AND P3, PT, R34, R3, !P0 ;  /* 0x000000032200720c */ /* 0x000fe20004761270 */
[----:B---3--:R-:W-:Y:S01]  /*6130*/  VIADD R36, R0, 0x27 ;  /* 0x0000002700247836 */ /* 0x008fe20000000000 */
[----:B------:R-:W-:Y:S01]  /*6140*/  LEA.HI.X.SX32 R33, R33, R40, 0x2, P6 ;  /* 0x0000002821217211 */ /* 0x000fe200030f16ff */
[C---:B------:R-:W-:Y:S01]  /*6150*/  VIADD R37, R35.reuse, UR5 ;  /* 0x0000000523257c36 */ /* 0x040fe20008000000 */
[----:B------:R-:W-:-:S03]  /*6160*/  LEA R34, P6, R35, R41, 0x2 ;  /* 0x0000002923227211 */ /* 0x000fc600078c10ff */
[----:B------:R3:W-:Y:S01]  /*6170*/  @P5 STG.E desc[UR18][R32.64], R5 ;  /* 0x0000000520005986 */ /* 0x0007e2000c101912 */
[-C--:B------:R-:W-:Y:S01]  /*6180*/  LEA.HI.X.SX32 R35, R35, R40.reuse, 0x2, P6 ;  /* 0x0000002823237211 */ /* 0x080fe200030f16ff */
[----:B-1----:R-:W-:Y:S01]  /*6190*/  VIADD R4, R0, 0x28 ;  /* 0x0000002800047836 */ /* 0x002fe20000000000 */
[----:B------:R-:W-:Y:S01]  /*61a0*/  ISETP.LT.AND P5, PT, R36, R3, !P0 ;  /* 0x000000032400720c */ /* 0x000fe200047a1270 */
[C---:B--2---:R-:W-:Y:S01]  /*61b0*/  VIADD R12, R37.reuse, UR5 ;  /* 0x00000005250c7c36 */ /* 0x044fe20008000000 */
[C---:B------:R-:W-:Y:S01]  /*61c0*/  LEA R36, P6, R37.reuse, R41, 0x2 ;  /* 0x0000002925247211 */ /* 0x040fe200078c10ff */
[----:B------:R-:W-:Y:S01]  /*61d0*/  @P1 STG.E desc[UR18][R34.64], R13 ;  /* 0x0000000d22001986 */ /* 0x000fe2000c101912 */
[----:B------:R-:W-:Y:S01]  /*61e0*/  ISETP.LT.AND P1, PT, R4, R3, !P0 ;  /* 0x000000030400720c */ /* 0x000fe20004721270 */
[----:B------:R-:W-:Y:S01]  /*61f0*/  VIADD R4, R0, 0x29 ;  /* 0x0000002900047836 */ /* 0x000fe20000000000 */
[----:B------:R-:W-:Y:S02]  /*6200*/  LEA.HI.X.SX32 R37, R37, R40, 0x2, P6 ;  /* 0x0000002825257211 */ /* 0x000fe400030f16ff */
[C---:B------:R-:W-:Y:S01]  /*6210*/  LEA R38, P6, R12.reuse, R41, 0x2 ;  /* 0x000000290c267211 */ /* 0x040fe200078c10ff */
[----:B---3--:R-:W-:-:S02]  /*6220*/  VIADD R5, R12, UR5 ;  /* 0x000000050c057c36 */ /* 0x008fc40008000000 */
[----:B------:R1:W-:Y:S01]  /*6230*/  @P4 STG.E desc[UR18][R36.64], R6 ;  /* 0x0000000624004986 */ /* 0x0003e2000c101912 */
[-C--:B------:R-:W-:Y:S01]  /*6240*/  LEA.HI.X.SX32 R39, R12, R40.reuse, 0x2, P6 ;  /* 0x000000280c277211 */ /* 0x080fe200030f16ff */
[----:B------:R-:W-:Y:S01]  /*6250*/  VIADD R12, R0, 0x2a ;  /* 0x0000002a000c7836 */ /* 0x000fe20000000000 */
[----:B------:R-:W-:Y:S01]  /*6260*/  ISETP.LT.AND P4, PT, R4, R3, !P0 ;  /* 0x000000030400720c */ /* 0x000fe20004781270 */
[C---:B------:R-:W-:Y:S01]  /*6270*/  VIADD R32, R5.reuse, UR5 ;  /* 0x0000000505207c36 */ /* 0x040fe20008000000 */
[C---:B------:R-:W-:Y:S01]  /*6280*/  LEA R4, P6, R5.reuse, R41, 0x2 ;  /* 0x0000002905047211 */ /* 0x040fe200078c10ff */
[----:B------:R2:W-:Y:S01]  /*6290*/  @P2 STG.E desc[UR18][R38.64], R14 ;  /* 0x0000000e26002986 */ /* 0x0005e2000c101912 */
[----:B------:R-:W-:Y:S01]  /*62a0*/  ISETP.LT.AND P2, PT, R12, R3, !P0 ;  /* 0x000000030c00720c */ /* 0x000fe20004741270 */
[C---:B------:R-:W-:Y:S01]  /*62b0*/  VIADD R33, R32.reuse, UR5 ;  /* 0x0000000520217c36 */ /* 0x040fe20008000000 */
[----:B------:R-:W-:Y:S02]  /*62c0*/  LEA.HI.X.SX32 R5, R5, R40, 0x2, P6 ;  /* 0x0000002805057211 */ /* 0x000fe400030f16ff */
[----:B------:R-:W-:Y:S01]  /*62d0*/  LEA R12, P6, R32, R41, 0x2 ;  /* 0x00000029200c7211 */ /* 0x000fe200078c10ff */
[----:B-1----:R-:W-:-:S02]  /*62e0*/  VIADD R6, R0, 0x2b ;  /* 0x0000002b00067836 */ /* 0x002fc40000000000 */
[----:B------:R1:W-:Y:S01]  /*62f0*/  @P3 STG.E desc[UR18][R4.64], R7 ;  /* 0x0000000704003986 */ /* 0x0003e2000c101912 */
[-C--:B------:R-:W-:Y:S02]  /*6300*/  LEA.HI.X.SX32 R13, R32, R40.reuse, 0x2, P6 ;  /* 0x00000028200d7211 */ /* 0x080fe400030f16ff */
[----:B------:R-:W-:Y:S01]  /*6310*/  ISETP.LT.AND P3, PT, R6, R3, !P0 ;  /* 0x000000030600720c */ /* 0x000fe20004761270 */
[----:B------:R-:W-:Y:S01]  /*6320*/  VIADD R6, R0, 0x2c ;  /* 0x0000002c00067836 */ /* 0x000fe20000000000 */
[C---:B------:R-:W-:Y:S01]  /*6330*/  LEA R32, P6, R33.reuse, R41, 0x2 ;  /* 0x0000002921207211 */ /* 0x040fe200078c10ff */
[C---:B--2---:R-:W-:Y:S01]  /*6340*/  VIADD R14, R33.reuse, UR5 ;  /* 0x00000005210e7c36 */ /* 0x044fe20008000000 */
[----:B------:R2:W-:Y:S02]  /*6350*/  @P5 STG.E desc[UR18][R12.64], R15 ;  /* 0x0000000f0c005986 */ /* 0x0005e4000c101912 */
[----:B------:R-:W-:Y:S01]  /*6360*/  LEA.HI.X.SX32 R33, R33, R40, 0x2, P6 ;  /* 0x0000002821217211 */ /* 0x000fe200030f16ff */
[----:B------:R-:W-:Y:S01]  /*6370*/  VIADD R36, R14, UR5 ;  /* 0x000000050e247c36 */ /* 0x000fe20008000000 */
[----:B------:R-:W-:Y:S01]  /*6380*/  ISETP.LT.AND P5, PT, R6, R3, !P0 ;  /* 0x000000030600720c */ /* 0x000fe200047a1270 */
[----:B------:R-:W-:Y:S01]  /*6390*/  VIADD R6, R0, 0x2d ;  /* 0x0000002d00067836 */ /* 0x000fe20000000000 */
[----:B------:R-:W-:Y:S01]  /*63a0*/  LEA R34, P6, R14, R41, 0x2 ;  /* 0x000000290e227211 */ /* 0x000fe200078c10ff */
[----:B------:R3:W-:Y:S01]  /*63b0*/  @P1 STG.E desc[UR18][R32.64], R8 ;  /* 0x0000000820001986 */ /* 0x0007e2000c101912 */
[----:B-1----:R-:W-:-:S02]  /*63c0*/  VIADD R7, R36, UR5 ;  /* 0x0000000524077c36 */ /* 0x002fc40008000000 */
[-C--:B------:R-:W-:Y:S02]  /*63d0*/  LEA.HI.X.SX32 R35, R14, R40.reuse, 0x2, P6 ;  /* 0x000000280e237211 */ /* 0x080fe400030f16ff */
[----:B------:R-:W-:Y:S01]  /*63e0*/  ISETP.LT.AND P1, PT, R6, R3, !P0 ;  /* 0x000000030600720c */ /* 0x000fe20004721270 */
[----:B------:R-:W-:Y:S01]  /*63f0*/  VIADD R6, R0, 0x2e ;  /* 0x0000002e00067836 */ /* 0x000fe20000000000 */
[----:B------:R-:W-:Y:S01]  /*6400*/  LEA R4, P6, R36, R41, 0x2 ;  /* 0x0000002924047211 */ /* 0x000fe200078c10ff */
[----:B------:R1:W-:Y:S01]  /*6410*/  @P4 STG.E desc[UR18][R34.64], R20 ;  /* 0x0000001422004986 */ /* 0x0003e2000c101912 */
[----:B--2---:R-:W-:Y:S02]  /*6420*/  VIADD R12, R0, 0x2f ;  /* 0x0000002f000c7836 */ /* 0x004fe40000000000 */
[-C--:B------:R-:W-:Y:S01]  /*6430*/  LEA.HI.X.SX32 R5, R36, R40.reuse, 0x2, P6 ;  /* 0x0000002824057211 */ /* 0x080fe200030f16ff */
[C---:B------:R-:W-:Y:S01]  /*6440*/  VIADD R13, R7.reuse, UR5 ;  /* 0x00000005070d7c36 */ /* 0x040fe20008000000 */
[----:B------:R-:W-:Y:S01]  /*6450*/  ISETP.LT.AND P4, PT, R6, R3, !P0 ;  /* 0x000000030600720c */ /* 0x000fe20004781270 */
[----:B---3--:R-:W-:Y:S01]  /*6460*/  VIADD R8, R0, 0x30 ;  /* 0x0000003000087836 */ /* 0x008fe20000000000 */
[----:B------:R-:W-:Y:S01]  /*6470*/  LEA R6, P6, R7, R41, 0x2 ;  /* 0x0000002907067211 */ /* 0x000fe200078c10ff */
[----:B------:R2:W-:Y:S01]  /*6480*/  @P2 STG.E desc[UR18][R4.64], R9 ;  /* 0x0000000904002986 */ /* 0x0005e2000c101912 */
[----:B------:R-:W-:Y:S01]  /*6490*/  ISETP.LT.AND P2, PT, R12, R3, !P0 ;  /* 0x000000030c00720c */ /* 0x000fe20004741270 */
[----:B------:R-:W-:Y:S01]  /*64a0*/  VIADD R15, R13, UR5 ;  /* 0x000000050d0f7c36 */ /* 0x000fe20008000000 */
[-C--:B------:R-:W-:Y:S01]  /*64b0*/  LEA.HI.X.SX32 R7, R7, R40.reuse, 0x2, P6 ;  /* 0x0000002807077211 */ /* 0x080fe200030f16ff */
[C---:B-1----:R-:W-:Y:S01]  /*64c0*/  VIADD R20, R0.reuse, 0x35 ;  /* 0x0000003500147836 */ /* 0x042fe20000000000 */
[CC--:B------:R-:W-:Y:S01]  /*64d0*/  LEA R12, P6, R13.reuse, R41.reuse, 0x2 ;  /* 0x000000290d0c7211 */ /* 0x0c0fe200078c10ff */
[----:B------:R1:W3:Y:S03]  /*64e0*/  LDS.128 R32, [R2] ;  /* 0x0000000002207984 */ /* 0x0002e60000000c00 */
[-C--:B------:R-:W-:Y:S01]  /*64f0*/  LEA.HI.X.SX32 R13, R13, R40.reuse, 0x2, P6 ;  /* 0x000000280d0d7211 */ /* 0x080fe200030f16ff */
[----:B------:R4:W-:Y:S01]  /*6500*/  @P3 STG.E desc[UR18][R6.64], R21 ;  /* 0x0000001506003986 */ /* 0x0009e2000c101912 */
[C---:B------:R-:W-:Y:S01]  /*6510*/  LEA R14, P6, R15.reuse, R41, 0x2 ;  /* 0x000000290f0e7211 */ /* 0x040fe200078c10ff */
[----:B--2---:R-:W-:Y:S01]  /*6520*/  VIADD R4, R0, 0x31 ;  /* 0x0000003100047836 */ /* 0x004fe20000000000 */
[-C--:B------:R-:W-:Y:S01]  /*6530*/  ISETP.LT.AND P3, PT, R8, R3.reuse, !P0 ;  /* 0x000000030800720c */ /* 0x080fe20004761270 */
[C---:B------:R-:W-:Y:S01]  /*6540*/  VIADD R5, R15.reuse, UR5 ;  /* 0x000000050f057c36 */ /* 0x040fe20008000000 */
[----:B------:R-:W-:Y:S01]  /*6550*/  LEA.HI.X.SX32 R15, R15, R40, 0x2, P6 ;  /* 0x000000280f0f7211 */ /* 0x000fe200030f16ff */
[----:B------:R2:W-:Y:S01]  /*6560*/  @P5 STG.E desc[UR18][R12.64], R10 ;  /* 0x0000000a0c005986 */ /* 0x0005e2000c101912 */
[----:B------:R-:W-:Y:S01]  /*6570*/  ISETP.LT.AND P5, PT, R4, R3, !P0 ;  /* 0x000000030400720c */ /* 0x000fe200047a1270 */
[C---:B------:R-:W-:Y:S01]  /*6580*/  VIADD R8, R0.reuse, 0x32 ;  /* 0x0000003200087836 */ /* 0x040fe20000000000 */
[----:B------:R-:W-:Y:S01]  /*6590*/  LEA R4, P6, R5, R41, 0x2 ;  /* 0x0000002905047211 */ /* 0x000fe200078c10ff */
[----:B------:R5:W-:Y:S01]  /*65a0*/  @P1 STG.E desc[UR18][R14.64], R22 ;  /* 0x000000160e001986 */ /* 0x000be2000c101912 */
[----:B-1----:R-:W-:-:S02]  /*65b0*/  VIADD R2, R0, 0x3a ;  /* 0x0000003a00027836 */ /* 0x002fc40000000000 */
[C---:B----4-:R-:W-:Y:S01]  /*65c0*/  VIADD R7, R5.reuse, UR5 ;  /* 0x0000000505077c36 */ /* 0x050fe20008000000 */
[-C--:B------:R-:W-:Y:S02]  /*65d0*/  LEA.HI.X.SX32 R5, R5, R40.reuse, 0x2, P6 ;  /* 0x0000002805057211 */ /* 0x080fe400030f16ff */
[----:B------:R-:W-:Y:S01]  /*65e0*/  ISETP.LT.AND P1, PT, R8, R3, !P0 ;  /* 0x000000030800720c */ /* 0x000fe20004721270 */
[C---:B------:R-:W-:Y:S01]  /*65f0*/  VIADD R9, R7.reuse, UR5 ;  /* 0x0000000507097c36 */ /* 0x040fe20008000000 */
[----:B------:R-:W-:Y:S01]  /*6600*/  LEA R6, P6, R7, R41, 0x2 ;  /* 0x0000002907067211 */ /* 0x000fe200078c10ff */
[C---:B------:R-:W-:Y:S01]  /*6610*/  VIADD R8, R0.reuse, 0x33 ;  /* 0x0000003300087836 */ /* 0x040fe20000000000 */
[----:B------:R1:W-:Y:S01]  /*6620*/  @P4 STG.E desc[UR18][R4.64], R11 ;  /* 0x0000000b04004986 */ /* 0x0003e2000c101912 */
[----:B--2---:R-:W-:Y:S01]  /*6630*/  VIADD R13, R9, UR5 ;  /* 0x00000005090d7c36 */ /* 0x004fe20008000000 */
[-C--:B------:R-:W-:Y:S01]  /*6640*/  LEA.HI.X.SX32 R7, R7, R40.reuse, 0x2, P6 ;  /* 0x0000002807077211 */ /* 0x080fe200030f16ff */
[----:B------:R-:W-:Y:S01]  /*6650*/  VIADD R10, R0, 0x34 ;  /* 0x00000034000a7836 */ /* 0x000fe20000000000 */
[----:B------:R-:W-:Y:S01]  /*6660*/  ISETP.LT.AND P4, PT, R8, R3, !P0 ;  /* 0x000000030800720c */ /* 0x000fe20004781270 */
[----:B-----5:R-:W-:Y:S01]  /*6670*/  VIADD R15, R13, UR5 ;  /* 0x000000050d0f7c36 */ /* 0x020fe20008000000 */
[----:B------:R-:W-:Y:S01]  /*6680*/  LEA R8, P6, R9, R41, 0x2 ;  /* 0x0000002909087211 */ /* 0x000fe200078c10ff */
[----:B------:R-:W-:Y:S01]  /*6690*/  @P2 STG.E desc[UR18][R6.64], R23 ;  /* 0x0000001706002986 */ /* 0x000fe2000c101912 */
[----:B------:R-:W-:Y:S01]  /*66a0*/  ISETP.LT.AND P2, PT, R10, R3, !P0 ;  /* 0x000000030a00720c */ /* 0x000fe20004741270 */
[----:B------:R-:W-:Y:S01]  /*66b0*/  VIADD R21, R15, UR5 ;  /* 0x000000050f157c36 */ /* 0x000fe20008000000 */
[----:B------:R-:W-:Y:S01]  /*66c0*/  LEA.HI.X.SX32 R9, R9, R40, 0x2, P6 ;  /* 0x0000002809097211 */ /* 0x000fe200030f16ff */
[----:B------:R-:W-:Y:S01]  /*66d0*/  VIADD R14, R0, 0x36 ;  /* 0x00000036000e7836 */ /* 0x000fe20000000000 */
[----:B------:R-:W-:-:S03]  /*66e0*/  LEA R12, P6, R13, R41, 0x2 ;  /* 0x000000290d0c7211 */ /* 0x000fc600078c10ff */
[----:B------:R2:W-:Y:S01]  /*66f0*/  @P3 STG.E desc[UR18][R8.64], R16 ;  /* 0x0000001008003986 */ /* 0x0005e2000c101912 */
[-C--:B------:R-:W-:Y:S02]  /*6700*/  LEA R10, P3, R21, R41.reuse, 0x2 ;  /* 0x00000029150a7211 */ /* 0x080fe400078610ff */
[-C--:B------:R-:W-:Y:S02]  /*6710*/  LEA.HI.X.SX32 R13, R13, R40.reuse, 0x2, P6 ;  /* 0x000000280d0d7211 */ /* 0x080fe400030f16ff */
[----:B-1----:R-:W-:Y:S02]  /*6720*/  LEA R4, P6, R15, R41, 0x2 ;  /* 0x000000290f047211 */ /* 0x002fe400078c10ff */
[CC--:B------:R-:W-:Y:S01]  /*6730*/  LEA.HI.X.SX32 R11, R21.reuse, R40.reuse, 0x2, P3 ;  /* 0x00000028150b7211 */ /* 0x0c0fe200018f16ff */
[----:B------:R-:W-:Y:S01]  /*6740*/  VIADD R21, R21, UR5 ;  /* 0x0000000515157c36 */ /* 0x000fe20008000000 */
[-C--:B------:R-:W-:Y:S01]  /*6750*/  LEA.HI.X.SX32 R5, R15, R40.reuse, 0x2, P6 ;  /* 0x000000280f057211 */ /* 0x080fe200030f16ff */
[----:B------:R1:W-:Y:S01]  /*6760*/  @P5 STG.E desc[UR18][R12.64], R24 ;  /* 0x000000180c005986 */ /* 0x0003e2000c101912 */
[-C--:B------:R-:W-:Y:S01]  /*6770*/  ISETP.LT.AND P5, PT, R20, R3.reuse, !P0 ;  /* 0x000000031400720c */ /* 0x080fe200047a1270 */
[C---:B--2---:R-:W-:Y:S01]  /*6780*/  VIADD R9, R21.reuse, UR5 ;  /* 0x0000000515097c36 */ /* 0x044fe20008000000 */
[----:B------:R-:W-:Y:S01]  /*6790*/  ISETP.LT.AND P3, PT, R14, R3, !P0 ;  /* 0x000000030e00720c */ /* 0x000fe20004761270 */
[----:B------:R2:W-:Y:S01]  /*67a0*/  @P1 STG.E desc[UR18][R4.64], R17 ;  /* 0x0000001104001986 */ /* 0x0005e2000c101912 */
[-C--:B------:R-:W-:Y:S01]  /*67b0*/  LEA R6, P1, R21, R41.reuse, 0x2 ;  /* 0x0000002915067211 */ /* 0x080fe200078210ff */
[----:B------:R-:W-:Y:S01]  /*67c0*/  VIADD R14, R0, 0x37 ;  /* 0x00000037000e7836 */ /* 0x000fe20000000000 */
[----:B------:R-:W-:Y:S01]  /*67d0*/  LEA R8, P6, R9, R41, 0x2 ;  /* 0x0000002909087211 */ /* 0x000fe200078c10ff */
[----:B------:R4:W-:Y:S01]  /*67e0*/  @P4 STG.E desc[UR18][R10.64], R25 ;  /* 0x000000190a004986 */ /* 0x0009e2000c101912 */
[----:B------:R-:W-:-:S02]  /*67f0*/  LEA.HI.X.SX32 R7, R21, R40, 0x2, P1 ;  /* 0x0000002815077211 */ /* 0x000fc400008f16ff */
[-C--:B------:R-:W-:Y:S01]  /*6800*/  ISETP.LT.AND P4, PT, R14, R3.reuse, !P0 ;  /* 0x000000030e00720c */ /* 0x080fe20004781270 */
[----:B-1----:R-:W-:Y:S02]  /*6810*/  VIADD R12, R0, 0x38 ;  /* 0x00000038000c7836 */ /* 0x002fe40000000000 */
[----:B------:R-:W-:Y:S01]  /*6820*/  @P2 STG.E desc[UR18][R6.64], R18 ;  /* 0x0000001206002986 */ /* 0x000fe2000c101912 */
[C---:B--2---:R-:W-:Y:S01]  /*6830*/  VIADD R5, R9.reuse, UR5 ;  /* 0x0000000509057c36 */ /* 0x044fe20008000000 */
[----:B------:R-:W-:Y:S02]  /*6840*/  LEA.HI.X.SX32 R9, R9, R40, 0x2, P6 ;  /* 0x0000002809097211 */ /* 0x000fe400030f16ff */
[----:B------:R-:W-:Y:S01]  /*6850*/  ISETP.LT.AND P1, PT, R12, R3, !P0 ;  /* 0x000000030c00720c */ /* 0x000fe20004721270 */
[C---:B------:R-:W-:Y:S01]  /*6860*/  VIADD R13, R5.reuse, UR5 ;  /* 0x00000005050d7c36 */ /* 0x040fe20008000000 */
[----:B------:R-:W-:Y:S01]  /*6870*/  LEA R4, P2, R5, R41, 0x2 ;  /* 0x0000002905047211 */ /* 0x000fe200078410ff */
[----:B------:R1:W-:Y:S01]  /*6880*/  @P5 STG.E desc[UR18][R8.64], R26 ;  /* 0x0000001a08005986 */ /* 0x0003e2000c101912 */
[----:B------:R-:W-:-:S02]  /*6890*/  VIADD R12, R0, 0x39 ;  /* 0x00000039000c7836 */ /* 0x000fc40000000000 */
[----:B----4-:R-:W-:Y:S02]  /*68a0*/  LEA R10, P5, R13, R41, 0x2 ;  /* 0x000000290d0a7211 */ /* 0x010fe400078a10ff */
[-C--:B------:R-:W-:Y:S02]  /*68b0*/  LEA.HI.X.SX32 R5, R5, R40.reuse, 0x2, P2 ;  /* 0x0000002805057211 */ /* 0x080fe400010f16ff */
[C---:B------:R-:W-:Y:S01]  /*68c0*/  LEA.HI.X.SX32 R11, R13.reuse, R40, 0x2, P5 ;  /* 0x000000280d0b7211 */ /* 0x040fe200028f16ff */
[----:B------:R-:W-:Y:S01]  /*68d0*/  VIADD R13, R13, UR5 ;  /* 0x000000050d0d7c36 */ /* 0x000fe20008000000 */
[----:B------:R-:W-:Y:S01]  /*68e0*/  ISETP.LT.AND P2, PT, R12, R3, !P0 ;  /* 0x000000030c00720c */ /* 0x000fe20004741270 */
[----:B------:R-:W-:Y:S01]  /*68f0*/  VIADD R12, R0, 0x3b ;  /* 0x0000003b000c7836 */ /* 0x000fe20000000000 */
[----:B------:R-:W-:Y:S01]  /*6900*/  @P3 STG.E desc[UR18][R4.64], R19 ;  /* 0x0000001304003986 */ /* 0x000fe2000c101912 */
[C---:B-1----:R-:W-:Y:S01]  /*6910*/  VIADD R9, R13.reuse, UR5 ;  /* 0x000000050d097c36 */ /* 0x042fe20008000000 */
[----:B------:R-:W-:-:S02]  /*6920*/  LEA R6, P3, R13, R41, 0x2 ;  /* 0x000000290d067211 */ /* 0x000fc400078610ff */
[----:B------:R1:W-:Y:S01]  /*6930*/  @P4 STG.E desc[UR18][R10.64], R27 ;  /* 0x0000001b0a004986 */ /* 0x0003e2000c101912 */
[-C--:B------:R-:W-:Y:S01]  /*6940*/  ISETP.LT.AND P4, PT, R12, R3.reuse, !P0 ;  /* 0x000000030c00720c */ /* 0x080fe20004781270 */
[C---:B------:R-:W-:Y:S01]  /*6950*/  VIADD R12, R9.reuse, UR5 ;  /* 0x00000005090c7c36 */ /* 0x040fe20008000000 */
[----:B------:R-:W-:Y:S01]  /*6960*/  ISETP.LT.AND P5, PT, R2, R3, !P0 ;  /* 0x000000030200720c */ /* 0x000fe200047a1270 */
[----:B------:R-:W-:Y:S01]  /*6970*/  VIADD R2, R0, 0x3c ;  /* 0x0000003c00027836 */ /* 0x000fe20000000000 */
[----:B------:R-:W-:Y:S02]  /*6980*/  LEA R8, P6, R9, R41, 0x2 ;  /* 0x0000002909087211 */ /* 0x000fe400078c10ff */
[-C--:B------:R-:W-:Y:S02]  /*6990*/  LEA.HI.X.SX32 R7, R13, R40.reuse, 0x2, P3 ;  /* 0x000000280d077211 */ /* 0x080fe400018f16ff */
[----:B------:R-:W-:Y:S02]  /*69a0*/  LEA.HI.X.SX32 R9, R9, R40, 0x2, P6 ;  /* 0x0000002809097211 */ /* 0x000fe400030f16ff */
[----:B------:R-:W-:Y:S01]  /*69b0*/  ISETP.LT.AND P3, PT, R2, R3, !P0 ;  /* 0x000000030200720c */ /* 0x000fe20004761270 */
[----:B-1----:R-:W-:Y:S01]  /*69c0*/  VIADD R11, R12, UR5 ;  /* 0x000000050c0b7c36 */ /* 0x002fe20008000000 */
[----:B------:R1:W-:Y:S01]  /*69d0*/  @P1 STG.E desc[UR18][R6.64], R28 ;  /* 0x0000001c06001986 */ /* 0x0003e2000c101912 */
[----:B------:R-:W-:Y:S01]  /*69e0*/  VIADD R2, R0, 0x3d ;  /* 0x0000003d00027836 */ /* 0x000fe20000000000 */
[-C--:B------:R-:W-:Y:S01]  /*69f0*/  LEA R4, P1, R12, R41.reuse, 0x2 ;  /* 0x000000290c047211 */ /* 0x080fe200078210ff */
[C---:B------:R-:W-:Y:S01]  /*6a00*/  VIADD R13, R11.reuse, UR5 ;  /* 0x000000050b0d7c36 */ /* 0x040fe20008000000 */
[----:B---3--:R2:W-:Y:S01]  /*6a10*/  @P2 STG.E desc[UR18][R8.64], R32 ;  /* 0x0000002008002986 */ /* 0x0085e2000c101912 */
[----:B------:R-:W-:-:S02]  /*6a20*/  LEA R10, P6, R11, R41, 0x2 ;  /* 0x000000290b0a7211 */ /* 0x000fc400078c10ff */
[----:B------:R-:W-:Y:S01]  /*6a30*/  ISETP.LT.AND P2, PT, R2, R3, !P0 ;  /* 0x000000030200720c */ /* 0x000fe20004741270 */
[----:B------:R-:W-:Y:S01]  /*6a40*/  VIADD R14, R13, UR5 ;  /* 0x000000050d0e7c36 */ /* 0x000fe20008000000 */
[-C--:B------:R-:W-:Y:S01]  /*6a50*/  LEA.HI.X.SX32 R5, R12, R40.reuse, 0x2, P1 ;  /* 0x000000280c057211 */ /* 0x080fe200008f16ff */
[C---:B------:R-:W-:Y:S01]  /*6a60*/  VIADD R2, R0.reuse, 0x3e ;  /* 0x0000003e00027836 */ /* 0x040fe20000000000 */
[-C--:B------:R-:W-:Y:S01]  /*6a70*/  LEA.HI.X.SX32 R11, R11, R40.reuse, 0x2, P6 ;  /* 0x000000280b0b7211 */ /* 0x080fe200030f16ff */
[----:B------:R-:W-:Y:S01]  /*6a80*/  VIADD R0, R0, 0x3f ;  /* 0x0000003f00007836 */ /* 0x000fe20000000000 */
[CC--:B-1----:R-:W-:Y:S01]  /*6a90*/  LEA R6, P1, R13.reuse, R41.reuse, 0x2 ;  /* 0x000000290d067211 */ /* 0x0c2fe200078210ff */
[----:B------:R1:W-:Y:S01]  /*6aa0*/  @P5 STG.E desc[UR18][R4.64], R29 ;  /* 0x0000001d04005986 */ /* 0x0003e2000c101912 */
[C---:B------:R-:W-:Y:S01]  /*6ab0*/  LEA R12, P6, R14.reuse, R41, 0x2 ;  /* 0x000000290e0c7211 */ /* 0x040fe200078c10ff */
[----:B--2---:R-:W-:Y:S01]  /*6ac0*/  VIADD R9, R14, UR5 ;  /* 0x000000050e097c36 */ /* 0x004fe20008000000 */
[----:B------:R-:W-:Y:S01]  /*6ad0*/  LEA.HI.X.SX32 R7, R13, R40, 0x2, P1 ;  /* 0x000000280d077211 */ /* 0x000fe200008f16ff */
[----:B------:R1:W-:Y:S01]  /*6ae0*/  @P4 STG.E desc[UR18][R10.64], R33 ;  /* 0x000000210a004986 */ /* 0x0003e2000c101912 */
[----:B------:R-:W-:-:S02]  /*6af0*/  ISETP.LT.AND P1, PT, R2, R3, !P0 ;  /* 0x000000030200720c */ /* 0x000fc40004721270 */
[----:B------:R-:W-:Y:S01]  /*6b00*/  ISETP.LT.AND P0, PT, R0, R3, !P0 ;  /* 0x000000030000720c */ /* 0x000fe20004701270 */
[----:B------:R1:W-:Y:S01]  /*6b10*/  @P3 STG.E desc[UR18][R6.64], R30 ;  /* 0x0000001e06003986 */ /* 0x0003e2000c101912 */
[----:B------:R-:W-:Y:S01]  /*6b20*/  LEA.HI.X.SX32 R13, R14, R40, 0x2, P6 ;  /* 0x000000280e0d7211 */ /* 0x000fe200030f16ff */
[C---:B------:R-:W-:Y:S01]  /*6b30*/  VIADD R14, R9.reuse, UR5 ;  /* 0x00000005090e7c36 */ /* 0x040fe20008000000 */
[----:B------:R-:W-:-:S03]  /*6b40*/  LEA R8, P6, R9, R41, 0x2 ;  /* 0x0000002909087211 */ /* 0x000fc600078c10ff */
[----:B------:R1:W-:Y:S01]  /*6b50*/  @P2 STG.E desc[UR18][R12.64], R34 ;  /* 0x000000220c002986 */ /* 0x0003e2000c101912 */
[----:B------:R-:W-:Y:S02]  /*6b60*/  LEA.HI.X.SX32 R9, R9, R40, 0x2, P6 ;  /* 0x0000002809097211 */ /* 0x000fe400030f16ff */
[----:B------:R-:W-:-:S03]  /*6b70*/  LEA R2, P6, R14, R41, 0x2 ;  /* 0x000000290e027211 */ /* 0x000fc600078c10ff */
[----:B------:R1:W-:Y:S01]  /*6b80*/  @P1 STG.E desc[UR18][R8.64], R31 ;  /* 0x0000001f08001986 */ /* 0x0003e2000c101912 */
[----:B------:R-:W-:Y:S01]  /*6b90*/  LEA.HI.X.SX32 R3, R14, R40, 0x2, P6 ;  /* 0x000000280e037211 */ /* 0x000fe200030f16ff */
[----:B------:R-:W-:Y:S08]  /*6ba0*/  @!P0 EXIT ;  /* 0x000000000000894d */ /* 0x000ff00003800000 */
[----:B------:R-:W-:Y:S01]  /*6bb0*/  STG.E desc[UR18][R2.64], R35 ;  /* 0x0000002302007986 */ /* 0x000fe2000c101912 */
[----:B------:R-:W-:Y:S05]  /*6bc0*/  EXIT ;  /* 0x000000000000794d */ /* 0x000fea0003800000 */
.L_x_2:
[----:B------:R-:W-:-:S00]  /*6bd0*/  BRA `(.L_x_2) ;  /* 0xfffffffc00fc7947 */ /* 0x000fc0000383ffff */
[----:B------:R-:W-:-:S00]  /*6be0*/  NOP ;  /* 0x0000000000007918 */ /* 0x000fc00000000000 */
        /* <DEDUP_REMOVED lines=9> */
.L_x_3:


//--------------------- .nv.shared.matmul_kernel  --------------------------
	.section	.nv.shared.matmul_kernel,"aw",@nobits
	.sectionflags	@""
	.align	16
	.zero		1024


//--------------------- .nv.shared.reserved.0     --------------------------
	.section	.nv.shared.reserved.0,"aw",@nobits
	.weak		__nv_reservedSMEM_offset_0_alias
	.size		__nv_reservedSMEM_offset_0_alias, 0, 0
	.other		__nv_reservedSMEM_offset_0_alias,@"STO_CUDA_RESERVED_SHARED STV_DEFAULT"
__nv_reservedSMEM_offset_0_alias:
	.zero		0


//--------------------- .nv.constant0.matmul_kernel --------------------------
	.section	.nv.constant0.matmul_kernel,"a",@progbits
	.sectionflags	@""
	.align	4
.nv.constant0.matmul_kernel:
	.zero		608


//--------------------- SYMBOLS --------------------------

	.type		.nv.reservedSmem.offset0,@object
	.size		.nv.reservedSmem.offset0,0x4
